//
// Generated by NVIDIA NVVM Compiler
//
// Compiler Build ID: CL-36424714
// Cuda compilation tools, release 13.0, V13.0.88
// Based on NVVM 20.0.0
//

.version 9.0
.target sm_100
.address_size 64

	// .globl	_Z16device_eleminateP8t_matrix

.visible .entry _Z16device_eleminateP8t_matrix(
	.param .u64 .ptr .align 1 _Z16device_eleminateP8t_matrix_param_0
)
{
	.reg .pred 	%p<44>;
	.reg .b16 	%rs<28>;
	.reg .b32 	%r<346>;
	.reg .b32 	%f<124>;
	.reg .b64 	%rd<234>;

	ld.param.u64 	%rd4, [_Z16device_eleminateP8t_matrix_param_0];
	cvta.to.global.u64 	%rd5, %rd4;
	mov.u32 	%r91, %tid.y;
	mov.u32 	%r92, %ntid.x;
	mul.lo.s32 	%r93, %r91, %r92;
	mov.u32 	%r94, %tid.x;
	ld.global.u32 	%r95, [%rd5];
	or.b32  	%r96, %r93, %r94;
	setp.ne.s32 	%p1, %r96, 0;
	setp.eq.s32 	%p2, %r95, 0;
	or.pred  	%p3, %p1, %p2;
	@%p3 bra 	$L__BB0_34;
	add.s32 	%r99, %r95, 1;
	max.u32 	%r2, %r99, 2;
	mov.b32 	%r343, 1;
	mov.b32 	%r312, 0;
	mov.b16 	%rs26, 0;
	mov.u16 	%rs27, %rs26;
$L__BB0_2:
	add.s32 	%r100, %r312, 2;
	max.u32 	%r5, %r100, %r99;
	add.s32 	%r102, %r312, 3;
	max.u32 	%r6, %r102, %r99;
	sub.s32 	%r7, %r6, %r312;
	add.s32 	%r8, %r343, 1;
	setp.ge.u32 	%p4, %r343, %r95;
	mov.u32 	%r326, %r343;
	@%p4 bra 	$L__BB0_15;
	ld.param.u64 	%rd230, [_Z16device_eleminateP8t_matrix_param_0];
	add.s32 	%r104, %r7, -3;
	cvta.to.global.u64 	%rd6, %rd230;
	ld.global.u64 	%rd7, [%rd6+24];
	cvta.to.global.u64 	%rd1, %rd7;
	ld.global.u32 	%r9, [%rd6];
	add.s32 	%r10, %r9, 1;
	setp.lt.u32 	%p5, %r104, 7;
	mov.u32 	%r319, %r8;
	mov.u32 	%r326, %r343;
	mov.u32 	%r321, %r343;
	@%p5 bra 	$L__BB0_7;
	add.s32 	%r336, %r343, 4;
	add.s32 	%r105, %r9, 2;
	mul.lo.s32 	%r106, %r343, %r105;
	add.s32 	%r335, %r9, %r106;
	shl.b32 	%r107, %r9, 3;
	add.s32 	%r13, %r107, 8;
	shl.b32 	%r108, %r9, 1;
	add.s32 	%r334, %r106, %r108;
	mad.lo.s32 	%r333, %r9, 3, %r106;
	shl.b32 	%r109, %r9, 2;
	add.s32 	%r332, %r106, %r109;
	mad.lo.s32 	%r331, %r9, 5, %r106;
	mad.lo.s32 	%r330, %r9, 6, %r106;
	mad.lo.s32 	%r329, %r9, 7, %r106;
	add.s32 	%r328, %r106, 2;
	add.s32 	%r111, %r7, -2;
	and.b32  	%r112, %r111, -8;
	neg.s32 	%r327, %r112;
	mov.u32 	%r326, %r343;
$L__BB0_5:
	.pragma "nounroll";
	add.s32 	%r113, %r336, -3;
	add.s32 	%r114, %r328, -3;
	mul.wide.u32 	%rd8, %r114, 4;
	add.s64 	%rd9, %rd1, %rd8;
	ld.global.f32 	%f1, [%rd9];
	abs.f32 	%f2, %f1;
	add.s32 	%r115, %r326, -1;
	add.s32 	%r116, %r343, -1;
	mad.lo.s32 	%r117, %r10, %r115, %r116;
	mul.wide.u32 	%rd10, %r117, 4;
	add.s64 	%rd11, %rd1, %rd10;
	ld.global.f32 	%f3, [%rd11];
	abs.f32 	%f4, %f3;
	setp.gt.f32 	%p6, %f2, %f4;
	selp.b32 	%r118, %r113, %r326, %p6;
	add.s32 	%r119, %r336, -2;
	mul.wide.u32 	%rd12, %r335, 4;
	add.s64 	%rd13, %rd1, %rd12;
	ld.global.f32 	%f5, [%rd13];
	abs.f32 	%f6, %f5;
	add.s32 	%r120, %r118, -1;
	mad.lo.s32 	%r121, %r10, %r120, %r116;
	mul.wide.u32 	%rd14, %r121, 4;
	add.s64 	%rd15, %rd1, %rd14;
	ld.global.f32 	%f7, [%rd15];
	abs.f32 	%f8, %f7;
	setp.gt.f32 	%p7, %f6, %f8;
	selp.b32 	%r122, %r119, %r118, %p7;
	add.s32 	%r123, %r336, -1;
	add.s32 	%r124, %r334, 1;
	mul.wide.u32 	%rd16, %r124, 4;
	add.s64 	%rd17, %rd1, %rd16;
	ld.global.f32 	%f9, [%rd17];
	abs.f32 	%f10, %f9;
	add.s32 	%r125, %r122, -1;
	mad.lo.s32 	%r126, %r10, %r125, %r116;
	mul.wide.u32 	%rd18, %r126, 4;
	add.s64 	%rd19, %rd1, %rd18;
	ld.global.f32 	%f11, [%rd19];
	abs.f32 	%f12, %f11;
	setp.gt.f32 	%p8, %f10, %f12;
	selp.b32 	%r127, %r123, %r122, %p8;
	add.s32 	%r128, %r336, 4;
	add.s32 	%r129, %r333, 2;
	mul.wide.u32 	%rd20, %r129, 4;
	add.s64 	%rd21, %rd1, %rd20;
	ld.global.f32 	%f13, [%rd21];
	abs.f32 	%f14, %f13;
	add.s32 	%r130, %r127, -1;
	mad.lo.s32 	%r131, %r10, %r130, %r116;
	mul.wide.u32 	%rd22, %r131, 4;
	add.s64 	%rd23, %rd1, %rd22;
	ld.global.f32 	%f15, [%rd23];
	abs.f32 	%f16, %f15;
	setp.gt.f32 	%p9, %f14, %f16;
	selp.b32 	%r132, %r336, %r127, %p9;
	add.s32 	%r133, %r336, 1;
	add.s32 	%r134, %r332, 3;
	mul.wide.u32 	%rd24, %r134, 4;
	add.s64 	%rd25, %rd1, %rd24;
	ld.global.f32 	%f17, [%rd25];
	abs.f32 	%f18, %f17;
	add.s32 	%r135, %r132, -1;
	mad.lo.s32 	%r136, %r10, %r135, %r116;
	mul.wide.u32 	%rd26, %r136, 4;
	add.s64 	%rd27, %rd1, %rd26;
	ld.global.f32 	%f19, [%rd27];
	abs.f32 	%f20, %f19;
	setp.gt.f32 	%p10, %f18, %f20;
	selp.b32 	%r137, %r133, %r132, %p10;
	add.s32 	%r138, %r336, 2;
	add.s32 	%r139, %r331, 4;
	mul.wide.u32 	%rd28, %r139, 4;
	add.s64 	%rd29, %rd1, %rd28;
	ld.global.f32 	%f21, [%rd29];
	abs.f32 	%f22, %f21;
	add.s32 	%r140, %r137, -1;
	mad.lo.s32 	%r141, %r10, %r140, %r116;
	mul.wide.u32 	%rd30, %r141, 4;
	add.s64 	%rd31, %rd1, %rd30;
	ld.global.f32 	%f23, [%rd31];
	abs.f32 	%f24, %f23;
	setp.gt.f32 	%p11, %f22, %f24;
	selp.b32 	%r142, %r138, %r137, %p11;
	add.s32 	%r143, %r336, 3;
	add.s32 	%r144, %r330, 5;
	mul.wide.u32 	%rd32, %r144, 4;
	add.s64 	%rd33, %rd1, %rd32;
	ld.global.f32 	%f25, [%rd33];
	abs.f32 	%f26, %f25;
	add.s32 	%r145, %r142, -1;
	mad.lo.s32 	%r146, %r10, %r145, %r116;
	mul.wide.u32 	%rd34, %r146, 4;
	add.s64 	%rd35, %rd1, %rd34;
	ld.global.f32 	%f27, [%rd35];
	abs.f32 	%f28, %f27;
	setp.gt.f32 	%p12, %f26, %f28;
	selp.b32 	%r147, %r143, %r142, %p12;
	add.s32 	%r148, %r329, 6;
	mul.wide.u32 	%rd36, %r148, 4;
	add.s64 	%rd37, %rd1, %rd36;
	ld.global.f32 	%f29, [%rd37];
	abs.f32 	%f30, %f29;
	add.s32 	%r149, %r147, -1;
	mad.lo.s32 	%r150, %r10, %r149, %r116;
	mul.wide.u32 	%rd38, %r150, 4;
	add.s64 	%rd39, %rd1, %rd38;
	ld.global.f32 	%f31, [%rd39];
	abs.f32 	%f32, %f31;
	setp.gt.f32 	%p13, %f30, %f32;
	selp.b32 	%r326, %r128, %r147, %p13;
	add.s32 	%r336, %r336, 8;
	add.s32 	%r335, %r335, %r13;
	add.s32 	%r334, %r334, %r13;
	add.s32 	%r333, %r333, %r13;
	add.s32 	%r332, %r332, %r13;
	add.s32 	%r331, %r331, %r13;
	add.s32 	%r330, %r330, %r13;
	add.s32 	%r329, %r329, %r13;
	add.s32 	%r328, %r328, %r13;
	add.s32 	%r327, %r327, 8;
	setp.eq.s32 	%p14, %r327, 0;
	@%p14 bra 	$L__BB0_6;
	bra.uni 	$L__BB0_5;
$L__BB0_6:
	add.s32 	%r319, %r336, -3;
	add.s32 	%r321, %r336, -4;
$L__BB0_7:
	sub.s32 	%r151, %r6, %r312;
	add.s32 	%r152, %r151, -2;
	and.b32  	%r153, %r152, 7;
	setp.eq.s32 	%p15, %r153, 0;
	@%p15 bra 	$L__BB0_15;
	add.s32 	%r28, %r343, -1;
	cvt.u16.u32 	%rs10, %r6;
	sub.s16 	%rs11, %rs10, %rs27;
	add.s16 	%rs12, %rs11, 6;
	cvt.u32.u16 	%r155, %rs12;
	and.b32  	%r29, %r155, 7;
	add.s32 	%r156, %r29, -1;
	setp.lt.u32 	%p16, %r156, 3;
	@%p16 bra 	$L__BB0_10;
	mad.lo.s32 	%r157, %r10, %r321, %r28;
	mul.wide.u32 	%rd40, %r157, 4;
	add.s64 	%rd41, %rd1, %rd40;
	ld.global.f32 	%f33, [%rd41];
	abs.f32 	%f34, %f33;
	add.s32 	%r158, %r326, -1;
	mad.lo.s32 	%r159, %r10, %r158, %r28;
	mul.wide.u32 	%rd42, %r159, 4;
	add.s64 	%rd43, %rd1, %rd42;
	ld.global.f32 	%f35, [%rd43];
	abs.f32 	%f36, %f35;
	setp.gt.f32 	%p17, %f34, %f36;
	selp.b32 	%r160, %r319, %r326, %p17;
	add.s32 	%r161, %r319, 1;
	mad.lo.s32 	%r162, %r10, %r319, %r28;
	mul.wide.u32 	%rd44, %r162, 4;
	add.s64 	%rd45, %rd1, %rd44;
	ld.global.f32 	%f37, [%rd45];
	abs.f32 	%f38, %f37;
	add.s32 	%r163, %r160, -1;
	mad.lo.s32 	%r164, %r10, %r163, %r28;
	mul.wide.u32 	%rd46, %r164, 4;
	add.s64 	%rd47, %rd1, %rd46;
	ld.global.f32 	%f39, [%rd47];
	abs.f32 	%f40, %f39;
	setp.gt.f32 	%p18, %f38, %f40;
	selp.b32 	%r165, %r161, %r160, %p18;
	add.s32 	%r166, %r319, 2;
	add.s32 	%r167, %r162, %r10;
	mul.wide.u32 	%rd48, %r167, 4;
	add.s64 	%rd49, %rd1, %rd48;
	ld.global.f32 	%f41, [%rd49];
	abs.f32 	%f42, %f41;
	add.s32 	%r168, %r165, -1;
	mad.lo.s32 	%r169, %r10, %r168, %r28;
	mul.wide.u32 	%rd50, %r169, 4;
	add.s64 	%rd51, %rd1, %rd50;
	ld.global.f32 	%f43, [%rd51];
	abs.f32 	%f44, %f43;
	setp.gt.f32 	%p19, %f42, %f44;
	selp.b32 	%r170, %r166, %r165, %p19;
	add.s32 	%r321, %r319, 3;
	add.s32 	%r171, %r167, %r10;
	mul.wide.u32 	%rd52, %r171, 4;
	add.s64 	%rd53, %rd1, %rd52;
	ld.global.f32 	%f45, [%rd53];
	abs.f32 	%f46, %f45;
	add.s32 	%r172, %r170, -1;
	mad.lo.s32 	%r173, %r10, %r172, %r28;
	mul.wide.u32 	%rd54, %r173, 4;
	add.s64 	%rd55, %rd1, %rd54;
	ld.global.f32 	%f47, [%rd55];
	abs.f32 	%f48, %f47;
	setp.gt.f32 	%p20, %f46, %f48;
	selp.b32 	%r326, %r321, %r170, %p20;
	add.s32 	%r319, %r319, 4;
$L__BB0_10:
	and.b32  	%r174, %r29, 3;
	setp.eq.s32 	%p21, %r174, 0;
	@%p21 bra 	$L__BB0_15;
	sub.s16 	%rs3, %rs10, %rs26;
	and.b16  	%rs14, %rs3, 3;
	setp.eq.s16 	%p22, %rs14, 3;
	@%p22 bra 	$L__BB0_13;
	mad.lo.s32 	%r176, %r10, %r321, %r28;
	mul.wide.u32 	%rd56, %r176, 4;
	add.s64 	%rd57, %rd1, %rd56;
	ld.global.f32 	%f49, [%rd57];
	abs.f32 	%f50, %f49;
	add.s32 	%r177, %r326, -1;
	mad.lo.s32 	%r178, %r10, %r177, %r28;
	mul.wide.u32 	%rd58, %r178, 4;
	add.s64 	%rd59, %rd1, %rd58;
	ld.global.f32 	%f51, [%rd59];
	abs.f32 	%f52, %f51;
	setp.gt.f32 	%p23, %f50, %f52;
	selp.b32 	%r179, %r319, %r326, %p23;
	add.s32 	%r321, %r319, 1;
	mad.lo.s32 	%r180, %r10, %r319, %r28;
	mul.wide.u32 	%rd60, %r180, 4;
	add.s64 	%rd61, %rd1, %rd60;
	ld.global.f32 	%f53, [%rd61];
	abs.f32 	%f54, %f53;
	add.s32 	%r181, %r179, -1;
	mad.lo.s32 	%r182, %r10, %r181, %r28;
	mul.wide.u32 	%rd62, %r182, 4;
	add.s64 	%rd63, %rd1, %rd62;
	ld.global.f32 	%f55, [%rd63];
	abs.f32 	%f56, %f55;
	setp.gt.f32 	%p24, %f54, %f56;
	selp.b32 	%r326, %r321, %r179, %p24;
	add.s32 	%r319, %r319, 2;
$L__BB0_13:
	and.b16  	%rs15, %rs3, 1;
	setp.eq.b16 	%p25, %rs15, 1;
	not.pred 	%p26, %p25;
	@%p26 bra 	$L__BB0_15;
	mad.lo.s32 	%r183, %r10, %r321, %r28;
	mul.wide.u32 	%rd64, %r183, 4;
	add.s64 	%rd65, %rd1, %rd64;
	ld.global.f32 	%f57, [%rd65];
	abs.f32 	%f58, %f57;
	add.s32 	%r184, %r326, -1;
	mad.lo.s32 	%r185, %r10, %r184, %r28;
	mul.wide.u32 	%rd66, %r185, 4;
	add.s64 	%rd67, %rd1, %rd66;
	ld.global.f32 	%f59, [%rd67];
	abs.f32 	%f60, %f59;
	setp.gt.f32 	%p27, %f58, %f60;
	selp.b32 	%r326, %r319, %r326, %p27;
$L__BB0_15:
	ld.param.u64 	%rd231, [_Z16device_eleminateP8t_matrix_param_0];
	cvta.to.global.u64 	%rd2, %rd231;
	add.s32 	%r46, %r343, -1;
	add.s32 	%r47, %r326, -1;
	sub.s32 	%r186, %r5, %r312;
	add.s32 	%r187, %r186, -2;
	setp.lt.u32 	%p28, %r187, 3;
	mov.u32 	%r338, %r343;
	@%p28 bra 	$L__BB0_16;
	bra.uni 	$L__BB0_23;
$L__BB0_16:
	not.b32 	%r227, %r312;
	add.s32 	%r228, %r5, %r227;
	and.b32  	%r229, %r228, 3;
	setp.eq.s32 	%p30, %r229, 0;
	@%p30 bra 	$L__BB0_21;
	cvt.u16.u32 	%rs16, %r5;
	xor.b16  	%rs17, %rs26, 3;
	add.s16 	%rs4, %rs17, %rs16;
	and.b16  	%rs18, %rs4, 3;
	setp.eq.s16 	%p31, %rs18, 1;
	@%p31 bra 	$L__BB0_19;
	ld.global.u64 	%rd120, [%rd2+24];
	cvta.to.global.u64 	%rd121, %rd120;
	ld.global.u32 	%r230, [%rd2];
	mad.lo.s32 	%r231, %r46, %r230, %r46;
	add.s32 	%r232, %r338, -1;
	add.s32 	%r233, %r232, %r231;
	mul.wide.u32 	%rd122, %r233, 4;
	add.s64 	%rd123, %rd121, %rd122;
	ld.global.f32 	%f69, [%rd123];
	mad.lo.s32 	%r234, %r47, %r230, %r47;
	add.s32 	%r235, %r232, %r234;
	mul.wide.u32 	%rd124, %r235, 4;
	add.s64 	%rd125, %rd121, %rd124;
	ld.global.f32 	%f70, [%rd125];
	ld.global.u64 	%rd126, [%rd2+8];
	cvta.to.global.u64 	%rd127, %rd126;
	add.s64 	%rd128, %rd127, %rd122;
	st.global.f32 	[%rd128], %f70;
	ld.global.u64 	%rd129, [%rd2+8];
	cvta.to.global.u64 	%rd130, %rd129;
	ld.global.u32 	%r236, [%rd2];
	mad.lo.s32 	%r237, %r47, %r236, %r47;
	add.s32 	%r238, %r232, %r237;
	mul.wide.u32 	%rd131, %r238, 4;
	add.s64 	%rd132, %rd130, %rd131;
	st.global.f32 	[%rd132], %f69;
	ld.global.u64 	%rd133, [%rd2+24];
	cvta.to.global.u64 	%rd134, %rd133;
	ld.global.u32 	%r239, [%rd2];
	mad.lo.s32 	%r240, %r46, %r239, %r46;
	add.s32 	%r241, %r338, %r240;
	mul.wide.u32 	%rd135, %r241, 4;
	add.s64 	%rd136, %rd134, %rd135;
	ld.global.f32 	%f71, [%rd136];
	mad.lo.s32 	%r242, %r47, %r239, %r47;
	add.s32 	%r243, %r338, %r242;
	mul.wide.u32 	%rd137, %r243, 4;
	add.s64 	%rd138, %rd134, %rd137;
	ld.global.f32 	%f72, [%rd138];
	ld.global.u64 	%rd139, [%rd2+8];
	cvta.to.global.u64 	%rd140, %rd139;
	add.s64 	%rd141, %rd140, %rd135;
	st.global.f32 	[%rd141], %f72;
	ld.global.u64 	%rd142, [%rd2+8];
	cvta.to.global.u64 	%rd143, %rd142;
	ld.global.u32 	%r244, [%rd2];
	mad.lo.s32 	%r245, %r47, %r244, %r47;
	add.s32 	%r246, %r338, %r245;
	mul.wide.u32 	%rd144, %r246, 4;
	add.s64 	%rd145, %rd143, %rd144;
	st.global.f32 	[%rd145], %f71;
	add.s32 	%r338, %r338, 2;
$L__BB0_19:
	and.b16  	%rs19, %rs4, 1;
	setp.eq.b16 	%p32, %rs19, 1;
	not.pred 	%p33, %p32;
	@%p33 bra 	$L__BB0_21;
	ld.global.u64 	%rd146, [%rd2+24];
	cvta.to.global.u64 	%rd147, %rd146;
	ld.global.u32 	%r247, [%rd2];
	mad.lo.s32 	%r248, %r46, %r247, %r46;
	add.s32 	%r249, %r338, -1;
	add.s32 	%r250, %r249, %r248;
	mul.wide.u32 	%rd148, %r250, 4;
	add.s64 	%rd149, %rd147, %rd148;
	ld.global.f32 	%f73, [%rd149];
	mad.lo.s32 	%r251, %r47, %r247, %r47;
	add.s32 	%r252, %r249, %r251;
	mul.wide.u32 	%rd150, %r252, 4;
	add.s64 	%rd151, %rd147, %rd150;
	ld.global.f32 	%f74, [%rd151];
	ld.global.u64 	%rd152, [%rd2+8];
	cvta.to.global.u64 	%rd153, %rd152;
	add.s64 	%rd154, %rd153, %rd148;
	st.global.f32 	[%rd154], %f74;
	ld.global.u64 	%rd155, [%rd2+8];
	cvta.to.global.u64 	%rd156, %rd155;
	ld.global.u32 	%r253, [%rd2];
	mad.lo.s32 	%r254, %r47, %r253, %r47;
	add.s32 	%r255, %r249, %r254;
	mul.wide.u32 	%rd157, %r255, 4;
	add.s64 	%rd158, %rd156, %rd157;
	st.global.f32 	[%rd158], %f73;
$L__BB0_21:
	setp.ge.u32 	%p34, %r343, %r95;
	add.s32 	%r73, %r95, 1;
	setp.lt.u32 	%p35, %r73, %r343;
	or.pred  	%p36, %p34, %p35;
	@%p36 bra 	$L__BB0_33;
	sub.s32 	%r256, %r73, %r312;
	and.b32  	%r74, %r256, 3;
	and.b32  	%r75, %r256, -4;
	cvt.u16.u32 	%rs20, %r95;
	sub.s16 	%rs21, %rs20, %rs26;
	add.s16 	%rs22, %rs21, 1;
	and.b16  	%rs5, %rs22, 1;
	sub.s32 	%r76, %r95, %r312;
	mov.u32 	%r342, %r8;
	bra.uni 	$L__BB0_30;
$L__BB0_23:
	.pragma "nounroll";
	ld.global.u64 	%rd68, [%rd2+24];
	cvta.to.global.u64 	%rd69, %rd68;
	ld.global.u32 	%r188, [%rd2];
	mad.lo.s32 	%r189, %r46, %r188, %r46;
	add.s32 	%r190, %r338, -1;
	add.s32 	%r191, %r190, %r189;
	mul.wide.u32 	%rd70, %r191, 4;
	add.s64 	%rd71, %rd69, %rd70;
	ld.global.f32 	%f61, [%rd71];
	mad.lo.s32 	%r192, %r47, %r188, %r47;
	add.s32 	%r193, %r190, %r192;
	mul.wide.u32 	%rd72, %r193, 4;
	add.s64 	%rd73, %rd69, %rd72;
	ld.global.f32 	%f62, [%rd73];
	ld.global.u64 	%rd74, [%rd2+8];
	cvta.to.global.u64 	%rd75, %rd74;
	add.s64 	%rd76, %rd75, %rd70;
	st.global.f32 	[%rd76], %f62;
	ld.global.u64 	%rd77, [%rd2+8];
	cvta.to.global.u64 	%rd78, %rd77;
	ld.global.u32 	%r194, [%rd2];
	mad.lo.s32 	%r195, %r47, %r194, %r47;
	add.s32 	%r196, %r190, %r195;
	mul.wide.u32 	%rd79, %r196, 4;
	add.s64 	%rd80, %rd78, %rd79;
	st.global.f32 	[%rd80], %f61;
	ld.global.u64 	%rd81, [%rd2+24];
	cvta.to.global.u64 	%rd82, %rd81;
	ld.global.u32 	%r197, [%rd2];
	mad.lo.s32 	%r198, %r46, %r197, %r46;
	add.s32 	%r199, %r338, %r198;
	mul.wide.u32 	%rd83, %r199, 4;
	add.s64 	%rd84, %rd82, %rd83;
	ld.global.f32 	%f63, [%rd84];
	mad.lo.s32 	%r200, %r47, %r197, %r47;
	add.s32 	%r201, %r338, %r200;
	mul.wide.u32 	%rd85, %r201, 4;
	add.s64 	%rd86, %rd82, %rd85;
	ld.global.f32 	%f64, [%rd86];
	ld.global.u64 	%rd87, [%rd2+8];
	cvta.to.global.u64 	%rd88, %rd87;
	add.s64 	%rd89, %rd88, %rd83;
	st.global.f32 	[%rd89], %f64;
	ld.global.u64 	%rd90, [%rd2+8];
	cvta.to.global.u64 	%rd91, %rd90;
	ld.global.u32 	%r202, [%rd2];
	mad.lo.s32 	%r203, %r47, %r202, %r47;
	add.s32 	%r204, %r338, %r203;
	mul.wide.u32 	%rd92, %r204, 4;
	add.s64 	%rd93, %rd91, %rd92;
	st.global.f32 	[%rd93], %f63;
	ld.global.u64 	%rd94, [%rd2+24];
	cvta.to.global.u64 	%rd95, %rd94;
	ld.global.u32 	%r205, [%rd2];
	mad.lo.s32 	%r206, %r46, %r205, %r46;
	add.s32 	%r207, %r338, 1;
	add.s32 	%r208, %r207, %r206;
	mul.wide.u32 	%rd96, %r208, 4;
	add.s64 	%rd97, %rd95, %rd96;
	ld.global.f32 	%f65, [%rd97];
	mad.lo.s32 	%r209, %r47, %r205, %r47;
	add.s32 	%r210, %r207, %r209;
	mul.wide.u32 	%rd98, %r210, 4;
	add.s64 	%rd99, %rd95, %rd98;
	ld.global.f32 	%f66, [%rd99];
	ld.global.u64 	%rd100, [%rd2+8];
	cvta.to.global.u64 	%rd101, %rd100;
	add.s64 	%rd102, %rd101, %rd96;
	st.global.f32 	[%rd102], %f66;
	ld.global.u64 	%rd103, [%rd2+8];
	cvta.to.global.u64 	%rd104, %rd103;
	ld.global.u32 	%r211, [%rd2];
	mad.lo.s32 	%r212, %r47, %r211, %r47;
	add.s32 	%r213, %r207, %r212;
	mul.wide.u32 	%rd105, %r213, 4;
	add.s64 	%rd106, %rd104, %rd105;
	st.global.f32 	[%rd106], %f65;
	ld.global.u64 	%rd107, [%rd2+24];
	cvta.to.global.u64 	%rd108, %rd107;
	ld.global.u32 	%r214, [%rd2];
	mad.lo.s32 	%r215, %r46, %r214, %r46;
	add.s32 	%r216, %r338, 2;
	add.s32 	%r217, %r216, %r215;
	mul.wide.u32 	%rd109, %r217, 4;
	add.s64 	%rd110, %rd108, %rd109;
	ld.global.f32 	%f67, [%rd110];
	mad.lo.s32 	%r218, %r47, %r214, %r47;
	add.s32 	%r219, %r216, %r218;
	mul.wide.u32 	%rd111, %r219, 4;
	add.s64 	%rd112, %rd108, %rd111;
	ld.global.f32 	%f68, [%rd112];
	ld.global.u64 	%rd113, [%rd2+8];
	cvta.to.global.u64 	%rd114, %rd113;
	add.s64 	%rd115, %rd114, %rd109;
	st.global.f32 	[%rd115], %f68;
	ld.global.u64 	%rd116, [%rd2+8];
	cvta.to.global.u64 	%rd117, %rd116;
	ld.global.u32 	%r220, [%rd2];
	mad.lo.s32 	%r221, %r47, %r220, %r47;
	add.s32 	%r222, %r216, %r221;
	mul.wide.u32 	%rd118, %r222, 4;
	add.s64 	%rd119, %rd117, %rd118;
	st.global.f32 	[%rd119], %f67;
	add.s32 	%r338, %r338, 4;
	not.b32 	%r223, %r312;
	add.s32 	%r224, %r338, %r223;
	add.s32 	%r225, %r5, %r223;
	and.b32  	%r226, %r225, -4;
	setp.eq.s32 	%p29, %r224, %r226;
	@%p29 bra 	$L__BB0_16;
	bra.uni 	$L__BB0_23;
$L__BB0_24:
	setp.eq.s32 	%p39, %r74, 0;
	@%p39 bra 	$L__BB0_29;
	ld.param.u64 	%rd233, [_Z16device_eleminateP8t_matrix_param_0];
	cvta.to.global.u64 	%rd3, %rd233;
	and.b16  	%rs25, %rs21, 3;
	setp.eq.s16 	%p40, %rs25, 0;
	@%p40 bra 	$L__BB0_27;
	ld.global.u64 	%rd200, [%rd3+24];
	cvta.to.global.u64 	%rd201, %rd200;
	ld.global.u32 	%r289, [%rd3];
	mad.lo.s32 	%r290, %r46, %r289, %r46;
	add.s32 	%r291, %r344, -1;
	add.s32 	%r292, %r291, %r290;
	mul.wide.u32 	%rd202, %r292, 4;
	add.s64 	%rd203, %rd201, %rd202;
	ld.global.f32 	%f103, [%rd203];
	mad.lo.s32 	%r293, %r84, %r289, %r84;
	add.s32 	%r294, %r46, %r293;
	mul.wide.u32 	%rd204, %r294, 4;
	add.s64 	%rd205, %rd201, %rd204;
	ld.global.f32 	%f104, [%rd205];
	mul.f32 	%f105, %f103, %f104;
	add.s32 	%r295, %r46, %r290;
	mul.wide.u32 	%rd206, %r295, 4;
	add.s64 	%rd207, %rd201, %rd206;
	ld.global.f32 	%f106, [%rd207];
	div.rn.f32 	%f107, %f105, %f106;
	add.s32 	%r296, %r291, %r293;
	mul.wide.u32 	%rd208, %r296, 4;
	add.s64 	%rd209, %rd201, %rd208;
	ld.global.f32 	%f108, [%rd209];
	sub.f32 	%f109, %f108, %f107;
	st.global.f32 	[%rd209], %f109;
	ld.global.u64 	%rd210, [%rd3+24];
	cvta.to.global.u64 	%rd211, %rd210;
	ld.global.u32 	%r297, [%rd3];
	mad.lo.s32 	%r298, %r46, %r297, %r46;
	add.s32 	%r344, %r344, -2;
	add.s32 	%r299, %r344, %r298;
	mul.wide.u32 	%rd212, %r299, 4;
	add.s64 	%rd213, %rd211, %rd212;
	ld.global.f32 	%f110, [%rd213];
	mad.lo.s32 	%r300, %r84, %r297, %r84;
	add.s32 	%r301, %r46, %r300;
	mul.wide.u32 	%rd214, %r301, 4;
	add.s64 	%rd215, %rd211, %rd214;
	ld.global.f32 	%f111, [%rd215];
	mul.f32 	%f112, %f110, %f111;
	add.s32 	%r302, %r46, %r298;
	mul.wide.u32 	%rd216, %r302, 4;
	add.s64 	%rd217, %rd211, %rd216;
	ld.global.f32 	%f113, [%rd217];
	div.rn.f32 	%f114, %f112, %f113;
	add.s32 	%r303, %r344, %r300;
	mul.wide.u32 	%rd218, %r303, 4;
	add.s64 	%rd219, %rd211, %rd218;
	ld.global.f32 	%f115, [%rd219];
	sub.f32 	%f116, %f115, %f114;
	st.global.f32 	[%rd219], %f116;
$L__BB0_27:
	setp.eq.s16 	%p41, %rs5, 0;
	@%p41 bra 	$L__BB0_29;
	ld.global.u64 	%rd220, [%rd3+24];
	cvta.to.global.u64 	%rd221, %rd220;
	ld.global.u32 	%r304, [%rd3];
	mad.lo.s32 	%r305, %r46, %r304, %r46;
	add.s32 	%r306, %r344, -1;
	add.s32 	%r307, %r306, %r305;
	mul.wide.u32 	%rd222, %r307, 4;
	add.s64 	%rd223, %rd221, %rd222;
	ld.global.f32 	%f117, [%rd223];
	mad.lo.s32 	%r308, %r84, %r304, %r84;
	add.s32 	%r309, %r46, %r308;
	mul.wide.u32 	%rd224, %r309, 4;
	add.s64 	%rd225, %rd221, %rd224;
	ld.global.f32 	%f118, [%rd225];
	mul.f32 	%f119, %f117, %f118;
	add.s32 	%r310, %r46, %r305;
	mul.wide.u32 	%rd226, %r310, 4;
	add.s64 	%rd227, %rd221, %rd226;
	ld.global.f32 	%f120, [%rd227];
	div.rn.f32 	%f121, %f119, %f120;
	add.s32 	%r311, %r306, %r308;
	mul.wide.u32 	%rd228, %r311, 4;
	add.s64 	%rd229, %rd221, %rd228;
	ld.global.f32 	%f122, [%rd229];
	sub.f32 	%f123, %f122, %f121;
	st.global.f32 	[%rd229], %f123;
$L__BB0_29:
	add.s32 	%r342, %r343, 1;
	setp.gt.u32 	%p42, %r342, %r95;
	@%p42 bra 	$L__BB0_33;
$L__BB0_30:
	mov.u32 	%r84, %r343;
	mov.u32 	%r343, %r342;
	setp.lt.u32 	%p37, %r76, 3;
	mov.u32 	%r344, %r73;
	@%p37 bra 	$L__BB0_24;
	mov.b32 	%r345, 0;
	mov.u32 	%r344, %r73;
$L__BB0_32:
	.pragma "nounroll";
	ld.param.u64 	%rd232, [_Z16device_eleminateP8t_matrix_param_0];
	cvta.to.global.u64 	%rd159, %rd232;
	ld.global.u64 	%rd160, [%rd159+24];
	cvta.to.global.u64 	%rd161, %rd160;
	ld.global.u32 	%r258, [%rd159];
	mad.lo.s32 	%r259, %r46, %r258, %r46;
	add.s32 	%r260, %r344, -1;
	add.s32 	%r261, %r260, %r259;
	mul.wide.u32 	%rd162, %r261, 4;
	add.s64 	%rd163, %rd161, %rd162;
	ld.global.f32 	%f75, [%rd163];
	mad.lo.s32 	%r262, %r84, %r258, %r84;
	add.s32 	%r263, %r46, %r262;
	mul.wide.u32 	%rd164, %r263, 4;
	add.s64 	%rd165, %rd161, %rd164;
	ld.global.f32 	%f76, [%rd165];
	mul.f32 	%f77, %f75, %f76;
	add.s32 	%r264, %r46, %r259;
	mul.wide.u32 	%rd166, %r264, 4;
	add.s64 	%rd167, %rd161, %rd166;
	ld.global.f32 	%f78, [%rd167];
	div.rn.f32 	%f79, %f77, %f78;
	add.s32 	%r265, %r260, %r262;
	mul.wide.u32 	%rd168, %r265, 4;
	add.s64 	%rd169, %rd161, %rd168;
	ld.global.f32 	%f80, [%rd169];
	sub.f32 	%f81, %f80, %f79;
	st.global.f32 	[%rd169], %f81;
	ld.global.u64 	%rd170, [%rd159+24];
	cvta.to.global.u64 	%rd171, %rd170;
	ld.global.u32 	%r266, [%rd159];
	mad.lo.s32 	%r267, %r46, %r266, %r46;
	add.s32 	%r268, %r344, -2;
	add.s32 	%r269, %r268, %r267;
	mul.wide.u32 	%rd172, %r269, 4;
	add.s64 	%rd173, %rd171, %rd172;
	ld.global.f32 	%f82, [%rd173];
	mad.lo.s32 	%r270, %r84, %r266, %r84;
	add.s32 	%r271, %r46, %r270;
	mul.wide.u32 	%rd174, %r271, 4;
	add.s64 	%rd175, %rd171, %rd174;
	ld.global.f32 	%f83, [%rd175];
	mul.f32 	%f84, %f82, %f83;
	add.s32 	%r272, %r46, %r267;
	mul.wide.u32 	%rd176, %r272, 4;
	add.s64 	%rd177, %rd171, %rd176;
	ld.global.f32 	%f85, [%rd177];
	div.rn.f32 	%f86, %f84, %f85;
	add.s32 	%r273, %r268, %r270;
	mul.wide.u32 	%rd178, %r273, 4;
	add.s64 	%rd179, %rd171, %rd178;
	ld.global.f32 	%f87, [%rd179];
	sub.f32 	%f88, %f87, %f86;
	st.global.f32 	[%rd179], %f88;
	ld.global.u64 	%rd180, [%rd159+24];
	cvta.to.global.u64 	%rd181, %rd180;
	ld.global.u32 	%r274, [%rd159];
	mad.lo.s32 	%r275, %r46, %r274, %r46;
	add.s32 	%r276, %r344, -3;
	add.s32 	%r277, %r276, %r275;
	mul.wide.u32 	%rd182, %r277, 4;
	add.s64 	%rd183, %rd181, %rd182;
	ld.global.f32 	%f89, [%rd183];
	mad.lo.s32 	%r278, %r84, %r274, %r84;
	add.s32 	%r279, %r46, %r278;
	mul.wide.u32 	%rd184, %r279, 4;
	add.s64 	%rd185, %rd181, %rd184;
	ld.global.f32 	%f90, [%rd185];
	mul.f32 	%f91, %f89, %f90;
	add.s32 	%r280, %r46, %r275;
	mul.wide.u32 	%rd186, %r280, 4;
	add.s64 	%rd187, %rd181, %rd186;
	ld.global.f32 	%f92, [%rd187];
	div.rn.f32 	%f93, %f91, %f92;
	add.s32 	%r281, %r276, %r278;
	mul.wide.u32 	%rd188, %r281, 4;
	add.s64 	%rd189, %rd181, %rd188;
	ld.global.f32 	%f94, [%rd189];
	sub.f32 	%f95, %f94, %f93;
	st.global.f32 	[%rd189], %f95;
	ld.global.u64 	%rd190, [%rd159+24];
	cvta.to.global.u64 	%rd191, %rd190;
	ld.global.u32 	%r282, [%rd159];
	mad.lo.s32 	%r283, %r46, %r282, %r46;
	add.s32 	%r344, %r344, -4;
	add.s32 	%r284, %r344, %r283;
	mul.wide.u32 	%rd192, %r284, 4;
	add.s64 	%rd193, %rd191, %rd192;
	ld.global.f32 	%f96, [%rd193];
	mad.lo.s32 	%r285, %r84, %r282, %r84;
	add.s32 	%r286, %r46, %r285;
	mul.wide.u32 	%rd194, %r286, 4;
	add.s64 	%rd195, %rd191, %rd194;
	ld.global.f32 	%f97, [%rd195];
	mul.f32 	%f98, %f96, %f97;
	add.s32 	%r287, %r46, %r283;
	mul.wide.u32 	%rd196, %r287, 4;
	add.s64 	%rd197, %rd191, %rd196;
	ld.global.f32 	%f99, [%rd197];
	div.rn.f32 	%f100, %f98, %f99;
	add.s32 	%r288, %r344, %r285;
	mul.wide.u32 	%rd198, %r288, 4;
	add.s64 	%rd199, %rd191, %rd198;
	ld.global.f32 	%f101, [%rd199];
	sub.f32 	%f102, %f101, %f100;
	st.global.f32 	[%rd199], %f102;
	add.s32 	%r345, %r345, 4;
	setp.eq.s32 	%p38, %r345, %r75;
	@%p38 bra 	$L__BB0_24;
	bra.uni 	$L__BB0_32;
$L__BB0_33:
	setp.ne.s32 	%p43, %r8, %r2;
	add.s32 	%r312, %r312, 1;
	add.s16 	%rs27, %rs27, 1;
	add.s16 	%rs26, %rs26, 1;
	mov.u32 	%r343, %r8;
	@%p43 bra 	$L__BB0_2;
$L__BB0_34:
	ret;

}


// ===== COMPILED SASS (sm_100) =====

	.target	sm_100

	.elftype	@"ET_EXEC"


//--------------------- .note.nv.tkinfo           --------------------------
	.section	.note.nv.tkinfo,"",@"SHT_NOTE"
	.sectionflags	@"SHF_NOTE_NV_TKINFO"
	.tkinfo
        /*0018*/ 	.word	0x00000002
        /*0030*/ 	.string	""
        /*0030*/ 	.string	"ptxas"
        /*0030*/ 	.string	"Cuda compilation tools, release 13.0, V13.0.88"
        /*0030*/ 	.string	"Build cuda_13.0.r13.0/compiler.36424714_0"
        /*0030*/ 	.string	"-arch sm_100 -m 64 "



//--------------------- .note.nv.cuinfo           --------------------------
	.section	.note.nv.cuinfo,"",@"SHT_NOTE"
	.sectionflags	@"SHF_NOTE_NV_CUINFO"
        /*0018*/ 	.short	0x0002
        /*001a*/ 	.short	0x0064
        /*001c*/ 	.short	0x0082
	.zero		2


//--------------------- .nv.info                  --------------------------
	.section	.nv.info,"",@"SHT_CUDA_INFO"
	.align	4


	//----- nvinfo : EIATTR_REGCOUNT
	.align		4
        /*0000*/ 	.byte	0x04, 0x2f
        /*0002*/ 	.short	(.L_1 - .L_0)
	.align		4
.L_0:
        /*0004*/ 	.word	index@(_Z16device_eleminateP8t_matrix)
        /*0008*/ 	.word	0x00000020


	//----- nvinfo : EIATTR_FRAME_SIZE
	.align		4
.L_1:
        /*000c*/ 	.byte	0x04, 0x11
        /*000e*/ 	.short	(.L_3 - .L_2)
	.align		4
.L_2:
        /*0010*/ 	.word	index@($__internal_0_$__cuda_sm3x_div_rn_noftz_f32_slowpath)
        /*0014*/ 	.word	0x00000000


	//----- nvinfo : EIATTR_FRAME_SIZE
	.align		4
.L_3:
        /*0018*/ 	.byte	0x04, 0x11
        /*001a*/ 	.short	(.L_5 - .L_4)
	.align		4
.L_4:
        /*001c*/ 	.word	index@(_Z16device_eleminateP8t_matrix)
        /*0020*/ 	.word	0x00000000


	//----- nvinfo : EIATTR_MIN_STACK_SIZE
	.align		4
.L_5:
        /*0024*/ 	.byte	0x04, 0x12
        /*0026*/ 	.short	(.L_7 - .L_6)
	.align		4
.L_6:
        /*0028*/ 	.word	index@(_Z16device_eleminateP8t_matrix)
        /*002c*/ 	.word	0x00000000
.L_7:


//--------------------- .nv.compat                --------------------------
	.section	.nv.compat,"",@"SHT_CUDA_COMPAT_INFO"
	.align	4
        /*0000*/ 	.byte	0x02, 0x09, 0x00, 0x00, 0x02, 0x02, 0x01, 0x00, 0x02, 0x05, 0x05, 0x00, 0x03, 0x07, 0x01, 0x01
        /*0010*/ 	.byte	0x02, 0x03, 0x00, 0x00, 0x02, 0x06, 0x01, 0x00, 0x04, 0x0b, 0x08, 0x00, 0x01, 0x00, 0x00, 0x00
        /*0020*/ 	.byte	0x00, 0x00, 0x00, 0x00


//--------------------- .nv.info._Z16device_eleminateP8t_matrix --------------------------
	.section	.nv.info._Z16device_eleminateP8t_matrix,"",@"SHT_CUDA_INFO"
	.sectionflags	@""
	.align	4


	//----- nvinfo : EIATTR_CUDA_API_VERSION
	.align		4
        /*0000*/ 	.byte	0x04, 0x37
        /*0002*/ 	.short	(.L_9 - .L_8)
.L_8:
        /*0004*/ 	.word	0x00000082


	//----- nvinfo : EIATTR_KPARAM_INFO
	.align		4
.L_9:
        /*0008*/ 	.byte	0x04, 0x17
        /*000a*/ 	.short	(.L_11 - .L_10)
.L_10:
        /*000c*/ 	.word	0x00000000
        /*0010*/ 	.short	0x0000
        /*0012*/ 	.short	0x0000
        /*0014*/ 	.byte	0x00, 0xf5, 0x21, 0x00


	//----- nvinfo : EIATTR_SPARSE_MMA_MASK
	.align		4
.L_11:
        /*0018*/ 	.byte	0x03, 0x50
        /*001a*/ 	.short	0x0000


	//----- nvinfo : EIATTR_MAXREG_COUNT
	.align		4
        /*001c*/ 	.byte	0x03, 0x1b
        /*001e*/ 	.short	0x00ff


	//----- nvinfo : EIATTR_MERCURY_ISA_VERSION
	.align		4
        /*0020*/ 	.byte	0x03, 0x5f
        /*0022*/ 	.short	0x0101


	//----- nvinfo : EIATTR_VRC_CTA_INIT_COUNT
	.align		4
        /*0024*/ 	.byte	0x02, 0x4a
	.zero		1
	.zero		1


	//----- nvinfo : EIATTR_EXIT_INSTR_OFFSETS
	.align		4
        /*0028*/ 	.byte	0x04, 0x1c
        /*002a*/ 	.short	(.L_13 - .L_12)


	//   ....[0]....
.L_12:
        /*002c*/ 	.word	0x000000a0


	//   ....[1]....
        /*0030*/ 	.word	0x00002a00


	//----- nvinfo : EIATTR_CRS_STACK_SIZE
	.align		4
.L_13:
        /*0034*/ 	.byte	0x04, 0x1e
        /*0036*/ 	.short	(.L_15 - .L_14)
.L_14:
        /*0038*/ 	.word	0x00000000


	//----- nvinfo : EIATTR_CBANK_PARAM_SIZE
	.align		4
.L_15:
        /*003c*/ 	.byte	0x03, 0x19
        /*003e*/ 	.short	0x0008


	//----- nvinfo : EIATTR_PARAM_CBANK
	.align		4
        /*0040*/ 	.byte	0x04, 0x0a
        /*0042*/ 	.short	(.L_17 - .L_16)
	.align		4
.L_16:
        /*0044*/ 	.word	index@(.nv.constant0._Z16device_eleminateP8t_matrix)
        /*0048*/ 	.short	0x0380
        /*004a*/ 	.short	0x0008


	//----- nvinfo : EIATTR_SW_WAR
	.align		4
.L_17:
        /*004c*/ 	.byte	0x04, 0x36
        /*004e*/ 	.short	(.L_19 - .L_18)
.L_18:
        /*0050*/ 	.word	0x00000008
.L_19:


//--------------------- .nv.callgraph             --------------------------
	.section	.nv.callgraph,"",@"SHT_CUDA_CALLGRAPH"
	.align	4
	.sectionentsize	8
	.align		4
        /*0000*/ 	.word	0x00000000
	.align		4
        /*0004*/ 	.word	0xffffffff
	.align		4
        /*0008*/ 	.word	0x00000000
	.align		4
        /*000c*/ 	.word	0xfffffffe
	.align		4
        /*0010*/ 	.word	0x00000000
	.align		4
        /*0014*/ 	.word	0xfffffffd
	.align		4
        /*0018*/ 	.word	0x00000000
	.align		4
        /*001c*/ 	.word	0xfffffffc


//--------------------- .text._Z16device_eleminateP8t_matrix --------------------------
	.section	.text._Z16device_eleminateP8t_matrix,"ax",@progbits
	.align	128
        .global         _Z16device_eleminateP8t_matrix
        .type           _Z16device_eleminateP8t_matrix,@function
        .size           _Z16device_eleminateP8t_matrix,(.L_x_31 - _Z16device_eleminateP8t_matrix)
        .other          _Z16device_eleminateP8t_matrix,@"STO_CUDA_ENTRY STV_DEFAULT"
_Z16device_eleminateP8t_matrix:
.text._Z16device_eleminateP8t_matrix:
[----:B------:R-:W-:Y:S08]  /*0000*/  LDC R1, c[0x0][0x37c] ;  /* 0x0000df00ff017b82 */ /* 0x000ff00000000800 */
[----:B------:R-:W0:Y:S01]  /*0010*/  LDC.64 R2, c[0x0][0x380] ;  /* 0x0000e000ff027b82 */ /* 0x000e220000000a00 */
[----:B------:R-:W0:Y:S02]  /*0020*/  LDCU.64 UR8, c[0x0][0x358] ;  /* 0x00006b00ff0877ac */ /* 0x000e240008000a00 */
[----:B0-----:R-:W2:Y:S01]  /*0030*/  LDG.E R17, desc[UR8][R2.64] ;  /* 0x0000000802117981 */ /* 0x001ea2000c1e1900 */
[----:B------:R-:W0:Y:S01]  /*0040*/  LDCU UR4, c[0x0][0x360] ;  /* 0x00006c00ff0477ac */ /* 0x000e220008000800 */
[----:B------:R-:W0:Y:S01]  /*0050*/  S2R R0, SR_TID.Y ;  /* 0x0000000000007919 */ /* 0x000e220000002200 */
[----:B------:R-:W1:Y:S01]  /*0060*/  S2R R5, SR_TID.X ;  /* 0x0000000000057919 */ /* 0x000e620000002100 */
[----:B0-----:R-:W-:-:S05]  /*0070*/  IMAD R0, R0, UR4, RZ ;  /* 0x0000000400007c24 */ /* 0x001fca000f8e02ff */
[----:B-1----:R-:W-:-:S04]  /*0080*/  LOP3.LUT P0, RZ, R0, R5, RZ, 0xfc, !PT ;  /* 0x0000000500ff7212 */ /* 0x002fc8000780fcff */
[----:B--2---:R-:W-:-:S13]  /*0090*/  ISETP.EQ.OR P0, PT, R17, RZ, P0 ;  /* 0x000000ff1100720c */ /* 0x004fda0000702670 */
[----:B------:R-:W-:Y:S05]  /*00a0*/  @P0 EXIT ;  /* 0x000000000000094d */ /* 0x000fea0003800000 */
[----:B------:R-:W-:Y:S01]  /*00b0*/  IADD3 R15, PT, PT, R17, 0x1, RZ ;  /* 0x00000001110f7810 */ /* 0x000fe20007ffe0ff */
[----:B------:R-:W-:Y:S01]  /*00c0*/  HFMA2 R14, -RZ, RZ, 0, 0 ;  /* 0x00000000ff0e7431 */ /* 0x000fe200000001ff */
[----:B------:R-:W-:Y:S01]  /*00d0*/  PRMT R13, RZ, 0x7610, R13 ;  /* 0x00007610ff0d7816 */ /* 0x000fe2000000000d */
[----:B------:R-:W-:Y:S01]  /*00e0*/  UMOV UR5, 0x1 ;  /* 0x0000000100057882 */ /* 0x000fe20000000000 */
[----:B------:R-:W-:Y:S02]  /*00f0*/  PRMT R12, RZ, 0x7610, R12 ;  /* 0x00007610ff0c7816 */ /* 0x000fe4000000000c */
[----:B------:R-:W-:-:S07]  /*0100*/  VIMNMX.U32 R11, PT, PT, R15, 0x2, !PT ;  /* 0x000000020f0b7848 */ /* 0x000fce0007fe0000 */
.L_x_21:
[----:B------:R-:W-:Y:S01]  /*0110*/  ISETP.LE.U32.AND P0, PT, R17, UR5, PT ;  /* 0x0000000511007c0c */ /* 0x000fe2000bf03070 */
[----:B------:R-:W-:Y:S01]  /*0120*/  UIADD3 UR6, UPT, UPT, UR5, 0x1, URZ ;  /* 0x0000000105067890 */ /* 0x000fe2000fffe0ff */
[----:B012---:R-:W-:Y:S01]  /*0130*/  VIADDMNMX.U32 R3, R14, 0x2, R15, !PT ;  /* 0x000000020e037846 */ /* 0x007fe2000780000f */
[----:B------:R-:W-:-:S10]  /*0140*/  IMAD.U32 R8, RZ, RZ, UR5 ;  /* 0x00000005ff087e24 */ /* 0x000fd4000f8e00ff */
[----:B-----5:R-:W-:Y:S05]  /*0150*/  @P0 BRA `(.L_x_0) ;  /* 0x0000000c00280947 */ /* 0x020fea0003800000 */
[----:B------:R-:W0:Y:S02]  /*0160*/  LDC.64 R18, c[0x0][0x380] ;  /* 0x0000e000ff127b82 */ /* 0x000e240000000a00 */
[----:B0-----:R-:W2:Y:S04]  /*0170*/  LDG.E R16, desc[UR8][R18.64] ;  /* 0x0000000812107981 */ /* 0x001ea8000c1e1900 */
[----:B------:R0:W5:Y:S01]  /*0180*/  LDG.E.64 R4, desc[UR8][R18.64+0x18] ;  /* 0x0000180812047981 */ /* 0x000162000c1e1b00 */
[----:B------:R-:W-:Y:S01]  /*0190*/  VIADDMNMX.U32 R15, R14, 0x3, R15, !PT ;  /* 0x000000030e0f7846 */ /* 0x000fe2000780000f */
[----:B------:R-:W-:Y:S01]  /*01a0*/  IMAD.U32 R7, RZ, RZ, UR6 ;  /* 0x00000006ff077e24 */ /* 0x000fe2000f8e00ff */
[----:B------:R-:W-:Y:S02]  /*01b0*/  MOV R8, UR5 ;  /* 0x0000000500087c02 */ /* 0x000fe40008000f00 */
[----:B------:R-:W-:-:S02]  /*01c0*/  IADD3 R0, PT, PT, R15, -R14, RZ ;  /* 0x8000000e0f007210 */ /* 0x000fc40007ffe0ff */
[----:B------:R-:W-:Y:S02]  /*01d0*/  MOV R9, UR5 ;  /* 0x0000000500097c02 */ /* 0x000fe40008000f00 */
[----:B------:R-:W-:-:S04]  /*01e0*/  IADD3 R2, PT, PT, R0, -0x3, RZ ;  /* 0xfffffffd00027810 */ /* 0x000fc80007ffe0ff */
[----:B------:R-:W-:Y:S01]  /*01f0*/  ISETP.GE.U32.AND P0, PT, R2, 0x7, PT ;  /* 0x000000070200780c */ /* 0x000fe20003f06070 */
[----:B--2---:R-:W-:-:S12]  /*0200*/  VIADD R2, R16, 0x1 ;  /* 0x0000000110027836 */ /* 0x004fd80000000000 */
[----:B0-----:R-:W-:Y:S05]  /*0210*/  @!P0 BRA `(.L_x_1) ;  /* 0x00000004009c8947 */ /* 0x001fea0003800000 */
[----:B------:R-:W-:Y:S01]  /*0220*/  IADD3 R6, PT, PT, R16, 0x2, RZ ;  /* 0x0000000210067810 */ /* 0x000fe20007ffe0ff */
[----:B------:R-:W-:Y:S01]  /*0230*/  UIADD3 UR4, UPT, UPT, UR5, 0x4, URZ ;  /* 0x0000000405047890 */ /* 0x000fe2000fffe0ff */
[----:B------:R-:W-:Y:S01]  /*0240*/  IADD3 R7, PT, PT, R0, -0x2, RZ ;  /* 0xfffffffe00077810 */ /* 0x000fe20007ffe0ff */
[----:B------:R-:W-:Y:S01]  /*0250*/  IMAD.U32 R8, RZ, RZ, UR5 ;  /* 0x00000005ff087e24 */ /* 0x000fe2000f8e00ff */
[----:B------:R-:W-:Y:S02]  /*0260*/  UIADD3 UR7, UPT, UPT, UR5, -0x1, URZ ;  /* 0xffffffff05077890 */ /* 0x000fe4000fffe0ff */
[----:B------:R-:W-:Y:S01]  /*0270*/  IMAD R19, R6, UR5, RZ ;  /* 0x0000000506137c24 */ /* 0x000fe2000f8e02ff */
[----:B------:R-:W-:Y:S02]  /*0280*/  LOP3.LUT R28, R7, 0xfffffff8, RZ, 0xc0, !PT ;  /* 0xfffffff8071c7812 */ /* 0x000fe400078ec0ff */
[C---:B------:R-:W-:Y:S01]  /*0290*/  LEA R6, R16.reuse, 0x8, 0x3 ;  /* 0x0000000810067811 */ /* 0x040fe200078e18ff */
[C-C-:B------:R-:W-:Y:S01]  /*02a0*/  IMAD R9, R16.reuse, 0x2, R19.reuse ;  /* 0x0000000210097824 */ /* 0x140fe200078e0213 */
[CC--:B------:R-:W-:Y:S01]  /*02b0*/  IADD3 R7, PT, PT, R16.reuse, R19.reuse, RZ ;  /* 0x0000001310077210 */ /* 0x0c0fe20007ffe0ff */
[C-C-:B------:R-:W-:Y:S01]  /*02c0*/  IMAD R25, R16.reuse, 0x3, R19.reuse ;  /* 0x0000000310197824 */ /* 0x140fe200078e0213 */
[C---:B------:R-:W-:Y:S01]  /*02d0*/  LEA R27, R16.reuse, R19, 0x2 ;  /* 0x00000013101b7211 */ /* 0x040fe200078e10ff */
[C-C-:B------:R-:W-:Y:S01]  /*02e0*/  IMAD R29, R16.reuse, 0x5, R19.reuse ;  /* 0x00000005101d7824 */ /* 0x140fe200078e0213 */
[----:B------:R-:W-:Y:S01]  /*02f0*/  MOV R26, UR4 ;  /* 0x00000004001a7c02 */ /* 0x000fe20008000f00 */
[C-C-:B------:R-:W-:Y:S01]  /*0300*/  IMAD R10, R16.reuse, 0x6, R19.reuse ;  /* 0x00000006100a7824 */ /* 0x140fe200078e0213 */
[----:B------:R-:W-:Y:S01]  /*0310*/  IADD3 R24, PT, PT, R19, 0x2, RZ ;  /* 0x0000000213187810 */ /* 0x000fe20007ffe0ff */
[----:B------:R-:W-:-:S02]  /*0320*/  IMAD R16, R16, 0x7, R19 ;  /* 0x0000000710107824 */ /* 0x000fc400078e0213 */
[----:B------:R-:W-:-:S07]  /*0330*/  IMAD.MOV R28, RZ, RZ, -R28 ;  /* 0x000000ffff1c7224 */ /* 0x000fce00078e0a1c */
.L_x_2:
[----:B------:R-:W-:Y:S02]  /*0340*/  IADD3 R19, PT, PT, R24, -0x3, RZ ;  /* 0xfffffffd18137810 */ /* 0x000fe40007ffe0ff */
[----:B------:R-:W-:-:S03]  /*0350*/  IADD3 R21, PT, PT, R8, -0x1, RZ ;  /* 0xffffffff08157810 */ /* 0x000fc60007ffe0ff */
[----:B-----5:R-:W-:-:S04]  /*0360*/  IMAD.WIDE.U32 R18, R19, 0x4, R4 ;  /* 0x0000000413127825 */ /* 0x020fc800078e0004 */
[----:B------:R-:W-:Y:S01]  /*0370*/  IMAD R21, R2, R21, UR7 ;  /* 0x0000000702157e24 */ /* 0x000fe2000f8e0215 */
[----:B------:R0:W2:Y:S03]  /*0380*/  LDG.E R20, desc[UR8][R18.64] ;  /* 0x0000000812147981 */ /* 0x0000a6000c1e1900 */
[----:B0-----:R-:W-:-:S05]  /*0390*/  IMAD.WIDE.U32 R18, R21, 0x4, R4 ;  /* 0x0000000415127825 */ /* 0x001fca00078e0004 */
[----:B------:R-:W2:Y:S01]  /*03a0*/  LDG.E R21, desc[UR8][R18.64] ;  /* 0x0000000812157981 */ /* 0x000ea2000c1e1900 */
[----:B------:R-:W-:-:S06]  /*03b0*/  IMAD.WIDE.U32 R22, R7, 0x4, R4 ;  /* 0x0000000407167825 */ /* 0x000fcc00078e0004 */
[----:B------:R-:W3:Y:S01]  /*03c0*/  LDG.E R22, desc[UR8][R22.64] ;  /* 0x0000000816167981 */ /* 0x000ee2000c1e1900 */
[----:B--2---:R-:W-:-:S13]  /*03d0*/  FSETP.GT.AND P0, PT, |R20|, |R21|, PT ;  /* 0x400000151400720b */ /* 0x004fda0003f04200 */
[----:B------:R-:W-:-:S05]  /*03e0*/  @P0 VIADD R8, R26, 0xfffffffd ;  /* 0xfffffffd1a080836 */ /* 0x000fca0000000000 */
[----:B------:R-:W-:-:S05]  /*03f0*/  IADD3 R21, PT, PT, R8, -0x1, RZ ;  /* 0xffffffff08157810 */ /* 0x000fca0007ffe0ff */
[----:B------:R-:W-:-:S04]  /*0400*/  IMAD R21, R2, R21, UR7 ;  /* 0x0000000702157e24 */ /* 0x000fc8000f8e0215 */
[----:B------:R-:W-:-:S06]  /*0410*/  IMAD.WIDE.U32 R20, R21, 0x4, R4 ;  /* 0x0000000415147825 */ /* 0x000fcc00078e0004 */
[----:B------:R-:W3:Y:S01]  /*0420*/  LDG.E R21, desc[UR8][R20.64] ;  /* 0x0000000814157981 */ /* 0x000ee2000c1e1900 */
[----:B------:R-:W-:-:S04]  /*0430*/  VIADD R19, R9, 0x1 ;  /* 0x0000000109137836 */ /* 0x000fc80000000000 */
[----:B------:R-:W-:-:S05]  /*0440*/  IMAD.WIDE.U32 R18, R19, 0x4, R4 ;  /* 0x0000000413127825 */ /* 0x000fca00078e0004 */
[----:B------:R0:W2:Y:S01]  /*0450*/  LDG.E R20, desc[UR8][R18.64] ;  /* 0x0000000812147981 */ /* 0x0000a2000c1e1900 */
[----:B---3--:R-:W-:-:S13]  /*0460*/  FSETP.GT.AND P0, PT, |R22|, |R21|, PT ;  /* 0x400000151600720b */ /* 0x008fda0003f04200 */
[----:B------:R-:W-:-:S04]  /*0470*/  @P0 IADD3 R8, PT, PT, R26, -0x2, RZ ;  /* 0xfffffffe1a080810 */ /* 0x000fc80007ffe0ff */
[----:B------:R-:W-:-:S05]  /*0480*/  IADD3 R21, PT, PT, R8, -0x1, RZ ;  /* 0xffffffff08157810 */ /* 0x000fca0007ffe0ff */
[----:B------:R-:W-:-:S04]  /*0490*/  IMAD R21, R2, R21, UR7 ;  /* 0x0000000702157e24 */ /* 0x000fc8000f8e0215 */
[----:B0-----:R-:W-:-:S05]  /*04a0*/  IMAD.WIDE.U32 R18, R21, 0x4, R4 ;  /* 0x0000000415127825 */ /* 0x001fca00078e0004 */
[----:B------:R-:W2:Y:S01]  /*04b0*/  LDG.E R21, desc[UR8][R18.64] ;  /* 0x0000000812157981 */ /* 0x000ea2000c1e1900 */
[----:B------:R-:W-:-:S04]  /*04c0*/  VIADD R23, R25, 0x2 ;  /* 0x0000000219177836 */ /* 0x000fc80000000000 */
[----:B------:R-:W-:-:S06]  /*04d0*/  IMAD.WIDE.U32 R22, R23, 0x4, R4 ;  /* 0x0000000417167825 */ /* 0x000fcc00078e0004 */
[----:B------:R-:W3:Y:S01]  /*04e0*/  LDG.E R22, desc[UR8][R22.64] ;  /* 0x0000000816167981 */ /* 0x000ee2000c1e1900 */
[----:B--2---:R-:W-:-:S13]  /*04f0*/  FSETP.GT.AND P0, PT, |R20|, |R21|, PT ;  /* 0x400000151400720b */ /* 0x004fda0003f04200 */
[----:B------:R-:W-:-:S04]  /*0500*/  @P0 IADD3 R8, PT, PT, R26, -0x1, RZ ;  /* 0xffffffff1a080810 */ /* 0x000fc80007ffe0ff */
[----:B------:R-:W-:-:S05]  /*0510*/  IADD3 R21, PT, PT, R8, -0x1, RZ ;  /* 0xffffffff08157810 */ /* 0x000fca0007ffe0ff */
[----:B------:R-:W-:-:S04]  /*0520*/  IMAD R21, R2, R21, UR7 ;  /* 0x0000000702157e24 */ /* 0x000fc8000f8e0215 */
[----:B------:R-:W-:-:S06]  /*0530*/  IMAD.WIDE.U32 R20, R21, 0x4, R4 ;  /* 0x0000000415147825 */ /* 0x000fcc00078e0004 */
[----:B------:R-:W3:Y:S01]  /*0540*/  LDG.E R21, desc[UR8][R20.64] ;  /* 0x0000000814157981 */ /* 0x000ee2000c1e1900 */
[----:B------:R-:W-:-:S05]  /*0550*/  IADD3 R19, PT, PT, R27, 0x3, RZ ;  /* 0x000000031b137810 */ /* 0x000fca0007ffe0ff */
[----:B------:R-:W-:-:S05]  /*0560*/  IMAD.WIDE.U32 R18, R19, 0x4, R4 ;  /* 0x0000000413127825 */ /* 0x000fca00078e0004 */
[----:B------:R0:W2:Y:S01]  /*0570*/  LDG.E R20, desc[UR8][R18.64] ;  /* 0x0000000812147981 */ /* 0x0000a2000c1e1900 */
[----:B---3--:R-:W-:-:S04]  /*0580*/  FSETP.GT.AND P0, PT, |R22|, |R21|, PT ;  /* 0x400000151600720b */ /* 0x008fc80003f04200 */
[----:B------:R-:W-:-:S05]  /*0590*/  SEL R8, R26, R8, P0 ;  /* 0x000000081a087207 */ /* 0x000fca0000000000 */
[----:B------:R-:W-:-:S04]  /*05a0*/  VIADD R21, R8, 0xffffffff ;  /* 0xffffffff08157836 */ /* 0x000fc80000000000 */
[----:B------:R-:W-:-:S04]  /*05b0*/  IMAD R21, R2, R21, UR7 ;  /* 0x0000000702157e24 */ /* 0x000fc8000f8e0215 */
[----:B0-----:R-:W-:-:S05]  /*05c0*/  IMAD.WIDE.U32 R18, R21, 0x4, R4 ;  /* 0x0000000415127825 */ /* 0x001fca00078e0004 */
[----:B------:R-:W2:Y:S02]  /*05d0*/  LDG.E R23, desc[UR8][R18.64] ;  /* 0x0000000812177981 */ /* 0x000ea4000c1e1900 */
[----:B--2---:R-:W-:Y:S02]  /*05e0*/  FSETP.GT.AND P0, PT, |R20|, |R23|, PT ;  /* 0x400000171400720b */ /* 0x004fe40003f04200 */
[----:B------:R-:W-:-:S11]  /*05f0*/  IADD3 R23, PT, PT, R29, 0x4, RZ ;  /* 0x000000041d177810 */ /* 0x000fd60007ffe0ff */
[----:B------:R-:W-:-:S05]  /*0600*/  @P0 IADD3 R8, PT, PT, R26, 0x1, RZ ;  /* 0x000000011a080810 */ /* 0x000fca0007ffe0ff */
[----:B------:R-:W-:-:S04]  /*0610*/  VIADD R21, R8, 0xffffffff ;  /* 0xffffffff08157836 */ /* 0x000fc80000000000 */
[----:B------:R-:W-:Y:S02]  /*0620*/  IMAD R21, R2, R21, UR7 ;  /* 0x0000000702157e24 */ /* 0x000fe4000f8e0215 */
[----:B------:R-:W-:-:S04]  /*0630*/  IMAD.WIDE.U32 R22, R23, 0x4, R4 ;  /* 0x0000000417167825 */ /* 0x000fc800078e0004 */
[----:B------:R-:W-:Y:S02]  /*0640*/  IMAD.WIDE.U32 R20, R21, 0x4, R4 ;  /* 0x0000000415147825 */ /* 0x000fe400078e0004 */
[----:B------:R-:W2:Y:S04]  /*0650*/  LDG.E R22, desc[UR8][R22.64] ;  /* 0x0000000816167981 */ /* 0x000ea8000c1e1900 */
[----:B------:R-:W2:Y:S01]  /*0660*/  LDG.E R21, desc[UR8][R20.64] ;  /* 0x0000000814157981 */ /* 0x000ea2000c1e1900 */
[----:B------:R-:W-:-:S05]  /*0670*/  IADD3 R19, PT, PT, R10, 0x5, RZ ;  /* 0x000000050a137810 */ /* 0x000fca0007ffe0ff */
[----:B------:R-:W-:-:S05]  /*0680*/  IMAD.WIDE.U32 R18, R19, 0x4, R4 ;  /* 0x0000000413127825 */ /* 0x000fca00078e0004 */
[----:B------:R0:W3:Y:S01]  /*0690*/  LDG.E R20, desc[UR8][R18.64] ;  /* 0x0000000812147981 */ /* 0x0000e2000c1e1900 */
[----:B--2---:R-:W-:-:S13]  /*06a0*/  FSETP.GT.AND P0, PT, |R22|, |R21|, PT ;  /* 0x400000151600720b */ /* 0x004fda0003f04200 */
[----:B------:R-:W-:-:S05]  /*06b0*/  @P0 IADD3 R8, PT, PT, R26, 0x2, RZ ;  /* 0x000000021a080810 */ /* 0x000fca0007ffe0ff */
[----:B------:R-:W-:-:S04]  /*06c0*/  VIADD R21, R8, 0xffffffff ;  /* 0xffffffff08157836 */ /* 0x000fc80000000000 */
[----:B------:R-:W-:-:S04]  /*06d0*/  IMAD R21, R2, R21, UR7 ;  /* 0x0000000702157e24 */ /* 0x000fc8000f8e0215 */
[----:B0-----:R-:W-:-:S05]  /*06e0*/  IMAD.WIDE.U32 R18, R21, 0x4, R4 ;  /* 0x0000000415127825 */ /* 0x001fca00078e0004 */
[----:B------:R-:W3:Y:S01]  /*06f0*/  LDG.E R23, desc[UR8][R18.64] ;  /* 0x0000000812177981 */ /* 0x000ee2000c1e1900 */
[----:B------:R-:W-:Y:S02]  /*0700*/  IADD3 R21, PT, PT, R16, 0x6, RZ ;  /* 0x0000000610157810 */ /* 0x000fe40007ffe0ff */
[----:B---3--:R-:W-:-:S13]  /*0710*/  FSETP.GT.AND P0, PT, |R20|, |R23|, PT ;  /* 0x400000171400720b */ /* 0x008fda0003f04200 */
[----:B------:R-:W-:-:S05]  /*0720*/  @P0 IADD3 R8, PT, PT, R26, 0x3, RZ ;  /* 0x000000031a080810 */ /* 0x000fca0007ffe0ff */
[----:B------:R-:W-:-:S04]  /*0730*/  VIADD R23, R8, 0xffffffff ;  /* 0xffffffff08177836 */ /* 0x000fc80000000000 */
[----:B------:R-:W-:Y:S02]  /*0740*/  IMAD R23, R2, R23, UR7 ;  /* 0x0000000702177e24 */ /* 0x000fe4000f8e0217 */
[----:B------:R-:W-:-:S04]  /*0750*/  IMAD.WIDE.U32 R20, R21, 0x4, R4 ;  /* 0x0000000415147825 */ /* 0x000fc800078e0004 */
[----:B------:R-:W-:Y:S02]  /*0760*/  IMAD.WIDE.U32 R22, R23, 0x4, R4 ;  /* 0x0000000417167825 */ /* 0x000fe400078e0004 */
[----:B------:R-:W2:Y:S04]  /*0770*/  LDG.E R20, desc[UR8][R20.64] ;  /* 0x0000000814147981 */ /* 0x000ea8000c1e1900 */
[----:B------:R-:W2:Y:S01]  /*0780*/  LDG.E R23, desc[UR8][R22.64] ;  /* 0x0000000816177981 */ /* 0x000ea2000c1e1900 */
[----:B------:R-:W-:-:S04]  /*0790*/  IADD3 R28, PT, PT, R28, 0x8, RZ ;  /* 0x000000081c1c7810 */ /* 0x000fc80007ffe0ff */
[----:B------:R-:W-:Y:S01]  /*07a0*/  ISETP.NE.AND P1, PT, R28, RZ, PT ;  /* 0x000000ff1c00720c */ /* 0x000fe20003f25270 */
[C---:B------:R-:W-:Y:S01]  /*07b0*/  IMAD.IADD R9, R6.reuse, 0x1, R9 ;  /* 0x0000000106097824 */ /* 0x040fe200078e0209 */
[C---:B------:R-:W-:Y:S01]  /*07c0*/  IADD3 R7, PT, PT, R6.reuse, R7, RZ ;  /* 0x0000000706077210 */ /* 0x040fe20007ffe0ff */
[C---:B------:R-:W-:Y:S01]  /*07d0*/  IMAD.IADD R29, R6.reuse, 0x1, R29 ;  /* 0x00000001061d7824 */ /* 0x040fe200078e021d */
[C---:B------:R-:W-:Y:S01]  /*07e0*/  IADD3 R25, PT, PT, R6.reuse, R25, RZ ;  /* 0x0000001906197210 */ /* 0x040fe20007ffe0ff */
[C---:B------:R-:W-:Y:S01]  /*07f0*/  IMAD.IADD R16, R6.reuse, 0x1, R16 ;  /* 0x0000000106107824 */ /* 0x040fe200078e0210 */
[C---:B------:R-:W-:Y:S02]  /*0800*/  IADD3 R27, PT, PT, R6.reuse, R27, RZ ;  /* 0x0000001b061b7210 */ /* 0x040fe40007ffe0ff */
[C---:B------:R-:W-:Y:S02]  /*0810*/  IADD3 R10, PT, PT, R6.reuse, R10, RZ ;  /* 0x0000000a060a7210 */ /* 0x040fe40007ffe0ff */
[----:B------:R-:W-:-:S02]  /*0820*/  IADD3 R24, PT, PT, R6, R24, RZ ;  /* 0x0000001806187210 */ /* 0x000fc40007ffe0ff */
[----:B--2---:R-:W-:-:S13]  /*0830*/  FSETP.GT.AND P0, PT, |R20|, |R23|, PT ;  /* 0x400000171400720b */ /* 0x004fda0003f04200 */
[C---:B------:R-:W-:Y:S02]  /*0840*/  @P0 IADD3 R8, PT, PT, R26.reuse, 0x4, RZ ;  /* 0x000000041a080810 */ /* 0x040fe40007ffe0ff */
[----:B------:R-:W-:Y:S01]  /*0850*/  IADD3 R26, PT, PT, R26, 0x8, RZ ;  /* 0x000000081a1a7810 */ /* 0x000fe20007ffe0ff */
[----:B------:R-:W-:Y:S06]  /*0860*/  @P1 BRA `(.L_x_2) ;  /* 0xfffffff800b41947 */ /* 0x000fec000383ffff */
[C---:B------:R-:W-:Y:S01]  /*0870*/  VIADD R7, R26.reuse, 0xfffffffd ;  /* 0xfffffffd1a077836 */ /* 0x040fe20000000000 */
[----:B------:R-:W-:-:S07]  /*0880*/  IADD3 R9, PT, PT, R26, -0x4, RZ ;  /* 0xfffffffc1a097810 */ /* 0x000fce0007ffe0ff */
.L_x_1:
[----:B------:R-:W-:-:S04]  /*0890*/  IADD3 R0, PT, PT, R0, -0x2, RZ ;  /* 0xfffffffe00007810 */ /* 0x000fc80007ffe0ff */
[----:B------:R-:W-:-:S13]  /*08a0*/  LOP3.LUT P0, RZ, R0, 0x7, RZ, 0xc0, !PT ;  /* 0x0000000700ff7812 */ /* 0x000fda000780c0ff */
[----:B------:R-:W-:Y:S05]  /*08b0*/  @!P0 BRA `(.L_x_0) ;  /* 0x0000000400508947 */ /* 0x000fea0003800000 */
[----:B------:R-:W-:Y:S01]  /*08c0*/  IMAD.MOV R0, RZ, RZ, -R12 ;  /* 0x000000ffff007224 */ /* 0x000fe200078e0a0c */
[----:B------:R-:W-:-:S04]  /*08d0*/  UIADD3 UR4, UPT, UPT, UR5, -0x1, URZ ;  /* 0xffffffff05047890 */ /* 0x000fc8000fffe0ff */
[----:B------:R-:W-:-:S04]  /*08e0*/  PRMT R0, R0, 0x7710, RZ ;  /* 0x0000771000007816 */ /* 0x000fc800000000ff */
[----:B------:R-:W-:-:S04]  /*08f0*/  IADD3 R0, PT, PT, R15, 0x6, R0 ;  /* 0x000000060f007810 */ /* 0x000fc80007ffe000 */
[----:B------:R-:W-:-:S04]  /*0900*/  LOP3.LUT R0, R0, 0x7, RZ, 0xc0, !PT ;  /* 0x0000000700007812 */ /* 0x000fc800078ec0ff */
[C---:B------:R-:W-:Y:S02]  /*0910*/  IADD3 R6, PT, PT, R0.reuse, -0x1, RZ ;  /* 0xffffffff00067810 */ /* 0x040fe40007ffe0ff */
[----:B------:R-:W-:Y:S02]  /*0920*/  LOP3.LUT P0, RZ, R0, 0x3, RZ, 0xc0, !PT ;  /* 0x0000000300ff7812 */ /* 0x000fe4000780c0ff */
[----:B------:R-:W-:-:S13]  /*0930*/  ISETP.GE.U32.AND P1, PT, R6, 0x3, PT ;  /* 0x000000030600780c */ /* 0x000fda0003f26070 */
[----:B------:R-:W-:Y:S05]  /*0940*/  @!P1 BRA `(.L_x_3) ;  /* 0x0000000000989947 */ /* 0x000fea0003800000 */
[----:B------:R-:W-:Y:S01]  /*0950*/  IADD3 R19, PT, PT, R8, -0x1, RZ ;  /* 0xffffffff08137810 */ /* 0x000fe20007ffe0ff */
[----:B------:R-:W-:-:S04]  /*0960*/  IMAD R21, R2, R9, UR4 ;  /* 0x0000000402157e24 */ /* 0x000fc8000f8e0209 */
[----:B------:R-:W-:Y:S02]  /*0970*/  IMAD R19, R2, R19, UR4 ;  /* 0x0000000402137e24 */ /* 0x000fe4000f8e0213 */
[----:B-----5:R-:W-:-:S04]  /*0980*/  IMAD.WIDE.U32 R20, R21, 0x4, R4 ;  /* 0x0000000415147825 */ /* 0x020fc800078e0004 */
[----:B------:R-:W-:Y:S02]  /*0990*/  IMAD.WIDE.U32 R22, R19, 0x4, R4 ;  /* 0x0000000413167825 */ /* 0x000fe400078e0004 */
[----:B------:R-:W2:Y:S04]  /*09a0*/  LDG.E R20, desc[UR8][R20.64] ;  /* 0x0000000814147981 */ /* 0x000ea8000c1e1900 */
[----:B------:R-:W2:Y:S01]  /*09b0*/  LDG.E R23, desc[UR8][R22.64] ;  /* 0x0000000816177981 */ /* 0x000ea2000c1e1900 */
[----:B------:R-:W-:-:S04]  /*09c0*/  IMAD R25, R2, R7, UR4 ;  /* 0x0000000402197e24 */ /* 0x000fc8000f8e0207 */
[----:B------:R-:W-:-:S06]  /*09d0*/  IMAD.WIDE.U32 R18, R25, 0x4, R4 ;  /* 0x0000000419127825 */ /* 0x000fcc00078e0004 */
[----:B------:R-:W3:Y:S01]  /*09e0*/  LDG.E R18, desc[UR8][R18.64] ;  /* 0x0000000812127981 */ /* 0x000ee2000c1e1900 */
[----:B--2---:R-:W-:-:S04]  /*09f0*/  FSETP.GT.AND P1, PT, |R20|, |R23|, PT ;  /* 0x400000171400720b */ /* 0x004fc80003f24200 */
[----:B------:R-:W-:-:S05]  /*0a00*/  SEL R0, R7, R8, P1 ;  /* 0x0000000807007207 */ /* 0x000fca0000800000 */
[----:B------:R-:W-:-:S04]  /*0a10*/  VIADD R9, R0, 0xffffffff ;  /* 0xffffffff00097836 */ /* 0x000fc80000000000 */
[----:B------:R-:W-:-:S04]  /*0a20*/  IMAD R9, R2, R9, UR4 ;  /* 0x0000000402097e24 */ /* 0x000fc8000f8e0209 */
[----:B------:R-:W-:-:S06]  /*0a30*/  IMAD.WIDE.U32 R8, R9, 0x4, R4 ;  /* 0x0000000409087825 */ /* 0x000fcc00078e0004 */
[----:B------:R-:W3:Y:S01]  /*0a40*/  LDG.E R9, desc[UR8][R8.64] ;  /* 0x0000000808097981 */ /* 0x000ee2000c1e1900 */
[----:B------:R-:W-:-:S04]  /*0a50*/  IMAD.IADD R25, R2, 0x1, R25 ;  /* 0x0000000102197824 */ /* 0x000fc800078e0219 */
[----:B------:R-:W-:-:S06]  /*0a60*/  IMAD.WIDE.U32 R22, R25, 0x4, R4 ;  /* 0x0000000419167825 */ /* 0x000fcc00078e0004 */
[----:B------:R-:W2:Y:S01]  /*0a70*/  LDG.E R22, desc[UR8][R22.64] ;  /* 0x0000000816167981 */ /* 0x000ea2000c1e1900 */
[----:B---3--:R-:W-:-:S13]  /*0a80*/  FSETP.GT.AND P1, PT, |R18|, |R9|, PT ;  /* 0x400000091200720b */ /* 0x008fda0003f24200 */
[----:B------:R-:W-:-:S04]  /*0a90*/  @P1 IADD3 R0, PT, PT, R7, 0x1, RZ ;  /* 0x0000000107001810 */ /* 0x000fc80007ffe0ff */
[----:B------:R-:W-:-:S05]  /*0aa0*/  IADD3 R21, PT, PT, R0, -0x1, RZ ;  /* 0xffffffff00157810 */ /* 0x000fca0007ffe0ff */
[----:B------:R-:W-:-:S04]  /*0ab0*/  IMAD R21, R2, R21, UR4 ;  /* 0x0000000402157e24 */ /* 0x000fc8000f8e0215 */
[----:B------:R-:W-:-:S06]  /*0ac0*/  IMAD.WIDE.U32 R20, R21, 0x4, R4 ;  /* 0x0000000415147825 */ /* 0x000fcc00078e0004 */
[----:B------:R-:W2:Y:S01]  /*0ad0*/  LDG.E R21, desc[UR8][R20.64] ;  /* 0x0000000814157981 */ /* 0x000ea2000c1e1900 */
[----:B------:R-:W-:-:S04]  /*0ae0*/  IMAD.IADD R19, R2, 0x1, R25 ;  /* 0x0000000102137824 */ /* 0x000fc800078e0219 */
[----:B------:R-:W-:-:S06]  /*0af0*/  IMAD.WIDE.U32 R18, R19, 0x4, R4 ;  /* 0x0000000413127825 */ /* 0x000fcc00078e0004 */
[----:B------:R-:W3:Y:S01]  /*0b00*/  LDG.E R18, desc[UR8][R18.64] ;  /* 0x0000000812127981 */ /* 0x000ee2000c1e1900 */
[----:B--2---:R-:W-:-:S13]  /*0b10*/  FSETP.GT.AND P1, PT, |R22|, |R21|, PT ;  /* 0x400000151600720b */ /* 0x004fda0003f24200 */
[----:B------:R-:W-:-:S04]  /*0b20*/  @P1 IADD3 R0, PT, PT, R7, 0x2, RZ ;  /* 0x0000000207001810 */ /* 0x000fc80007ffe0ff */
[----:B------:R-:W-:-:S05]  /*0b30*/  IADD3 R9, PT, PT, R0, -0x1, RZ ;  /* 0xffffffff00097810 */ /* 0x000fca0007ffe0ff */
[----:B------:R-:W-:-:S04]  /*0b40*/  IMAD R9, R2, R9, UR4 ;  /* 0x0000000402097e24 */ /* 0x000fc8000f8e0209 */
[----:B------:R-:W-:-:S06]  /*0b50*/  IMAD.WIDE.U32 R24, R9, 0x4, R4 ;  /* 0x0000000409187825 */ /* 0x000fcc00078e0004 */
[----:B------:R-:W3:Y:S01]  /*0b60*/  LDG.E R25, desc[UR8][R24.64] ;  /* 0x0000000818197981 */ /* 0x000ee2000c1e1900 */
[C---:B------:R-:W-:Y:S02]  /*0b70*/  IADD3 R9, PT, PT, R7.reuse, 0x3, RZ ;  /* 0x0000000307097810 */ /* 0x040fe40007ffe0ff */
[----:B------:R-:W-:Y:S02]  /*0b80*/  IADD3 R7, PT, PT, R7, 0x4, RZ ;  /* 0x0000000407077810 */ /* 0x000fe40007ffe0ff */
[----:B---3--:R-:W-:-:S04]  /*0b90*/  FSETP.GT.AND P1, PT, |R18|, |R25|, PT ;  /* 0x400000191200720b */ /* 0x008fc80003f24200 */
[----:B------:R-:W-:-:S09]  /*0ba0*/  SEL R8, R9, R0, P1 ;  /* 0x0000000009087207 */ /* 0x000fd20000800000 */
.L_x_3:
[----:B------:R-:W-:Y:S05]  /*0bb0*/  @!P0 BRA `(.L_x_0) ;  /* 0x0000000000908947 */ /* 0x000fea0003800000 */
[----:B------:R-:W-:-:S05]  /*0bc0*/  IMAD.MOV R0, RZ, RZ, -R13 ;  /* 0x000000ffff007224 */ /* 0x000fca00078e0a0d */
[----:B------:R-:W-:-:S04]  /*0bd0*/  PRMT R0, R0, 0x7710, RZ ;  /* 0x0000771000007816 */ /* 0x000fc800000000ff */
[----:B------:R-:W-:-:S04]  /*0be0*/  IADD3 R15, PT, PT, R15, R0, RZ ;  /* 0x000000000f0f7210 */ /* 0x000fc80007ffe0ff */
[----:B------:R-:W-:-:S04]  /*0bf0*/  LOP3.LUT R0, R15, 0x3, RZ, 0xc0, !PT ;  /* 0x000000030f007812 */ /* 0x000fc800078ec0ff */
[----:B------:R-:W-:-:S13]  /*0c00*/  ISETP.NE.AND P0, PT, R0, 0x3, PT ;  /* 0x000000030000780c */ /* 0x000fda0003f05270 */
[----:B------:R-:W-:Y:S01]  /*0c10*/  @P0 IADD3 R19, PT, PT, R8, -0x1, RZ ;  /* 0xffffffff08130810 */ /* 0x000fe20007ffe0ff */
[----:B------:R-:W-:-:S04]  /*0c20*/  @P0 IMAD R21, R2, R9, UR4 ;  /* 0x0000000402150e24 */ /* 0x000fc8000f8e0209 */
[----:B------:R-:W-:Y:S02]  /*0c30*/  @P0 IMAD R19, R2, R19, UR4 ;  /* 0x0000000402130e24 */ /* 0x000fe4000f8e0213 */
[----:B-----5:R-:W-:-:S04]  /*0c40*/  @P0 IMAD.WIDE.U32 R20, R21, 0x4, R4 ;  /* 0x0000000415140825 */ /* 0x020fc800078e0004 */
[----:B------:R-:W-:Y:S02]  /*0c50*/  @P0 IMAD.WIDE.U32 R18, R19, 0x4, R4 ;  /* 0x0000000413120825 */ /* 0x000fe400078e0004 */
[----:B------:R-:W2:Y:S04]  /*0c60*/  @P0 LDG.E R20, desc[UR8][R20.64] ;  /* 0x0000000814140981 */ /* 0x000ea8000c1e1900 */
[----:B------:R-:W2:Y:S01]  /*0c70*/  @P0 LDG.E R19, desc[UR8][R18.64] ;  /* 0x0000000812130981 */ /* 0x000ea2000c1e1900 */
[----:B------:R-:W-:-:S04]  /*0c80*/  @P0 IMAD R23, R2, R7, UR4 ;  /* 0x0000000402170e24 */ /* 0x000fc8000f8e0207 */
[----:B------:R-:W-:-:S06]  /*0c90*/  @P0 IMAD.WIDE.U32 R22, R23, 0x4, R4 ;  /* 0x0000000417160825 */ /* 0x000fcc00078e0004 */
[----:B------:R-:W3:Y:S01]  /*0ca0*/  @P0 LDG.E R22, desc[UR8][R22.64] ;  /* 0x0000000816160981 */ /* 0x000ee2000c1e1900 */
[----:B--2---:R-:W-:-:S04]  /*0cb0*/  @P0 FSETP.GT.AND P1, PT, |R20|, |R19|, PT ;  /* 0x400000131400020b */ /* 0x004fc80003f24200 */
[----:B------:R-:W-:-:S05]  /*0cc0*/  @P0 SEL R0, R7, R8, P1 ;  /* 0x0000000807000207 */ /* 0x000fca0000800000 */
[----:B------:R-:W-:-:S04]  /*0cd0*/  @P0 VIADD R25, R0, 0xffffffff ;  /* 0xffffffff00190836 */ /* 0x000fc80000000000 */
[----:B------:R-:W-:-:S04]  /*0ce0*/  @P0 IMAD R25, R2, R25, UR4 ;  /* 0x0000000402190e24 */ /* 0x000fc8000f8e0219 */
[----:B------:R-:W-:-:S06]  /*0cf0*/  @P0 IMAD.WIDE.U32 R24, R25, 0x4, R4 ;  /* 0x0000000419180825 */ /* 0x000fcc00078e0004 */
[----:B------:R-:W3:Y:S01]  /*0d00*/  @P0 LDG.E R25, desc[UR8][R24.64] ;  /* 0x0000000818190981 */ /* 0x000ee2000c1e1900 */
[----:B------:R-:W-:-:S04]  /*0d10*/  LOP3.LUT R15, R15, 0x1, RZ, 0xc0, !PT ;  /* 0x000000010f0f7812 */ /* 0x000fc800078ec0ff */
[----:B------:R-:W-:Y:S02]  /*0d20*/  ISETP.NE.U32.AND P1, PT, R15, 0x1, PT ;  /* 0x000000010f00780c */ /* 0x000fe40003f25070 */
[----:B------:R-:W-:-:S11]  /*0d30*/  @P0 IADD3 R9, PT, PT, R7, 0x1, RZ ;  /* 0x0000000107090810 */ /* 0x000fd60007ffe0ff */
[----:B------:R-:W-:-:S04]  /*0d40*/  @!P1 IMAD R19, R2, R9, UR4 ;  /* 0x0000000402139e24 */ /* 0x000fc8000f8e0209 */
[----:B------:R-:W-:-:S06]  /*0d50*/  @!P1 IMAD.WIDE.U32 R18, R19, 0x4, R4 ;  /* 0x0000000413129825 */ /* 0x000fcc00078e0004 */
[----:B------:R-:W2:Y:S01]  /*0d60*/  @!P1 LDG.E R18, desc[UR8][R18.64] ;  /* 0x0000000812129981 */ /* 0x000ea2000c1e1900 */
[----:B---3--:R-:W-:-:S04]  /*0d70*/  @P0 FSETP.GT.AND P2, PT, |R22|, |R25|, PT ;  /* 0x400000191600020b */ /* 0x008fc80003f44200 */
[----:B------:R-:W-:-:S04]  /*0d80*/  @P0 SEL R8, R9, R0, P2 ;  /* 0x0000000009080207 */ /* 0x000fc80001000000 */
[----:B------:R-:W-:-:S05]  /*0d90*/  @!P1 IADD3 R15, PT, PT, R8, -0x1, RZ ;  /* 0xffffffff080f9810 */ /* 0x000fca0007ffe0ff */
[----:B------:R-:W-:-:S04]  /*0da0*/  @!P1 IMAD R15, R2, R15, UR4 ;  /* 0x00000004020f9e24 */ /* 0x000fc8000f8e020f */
[----:B------:R-:W-:-:S06]  /*0db0*/  @!P1 IMAD.WIDE.U32 R4, R15, 0x4, R4 ;  /* 0x000000040f049825 */ /* 0x000fcc00078e0004 */
[----:B------:R-:W2:Y:S01]  /*0dc0*/  @!P1 LDG.E R5, desc[UR8][R4.64] ;  /* 0x0000000804059981 */ /* 0x000ea2000c1e1900 */
[----:B------:R-:W-:Y:S01]  /*0dd0*/  @P0 VIADD R7, R7, 0x2 ;  /* 0x0000000207070836 */ /* 0x000fe20000000000 */
[----:B--2---:R-:W-:-:S04]  /*0de0*/  @!P1 FSETP.GT.AND P2, PT, |R18|, |R5|, PT ;  /* 0x400000051200920b */ /* 0x004fc80003f44200 */
[----:B------:R-:W-:-:S09]  /*0df0*/  @!P1 SEL R8, R7, R8, P2 ;  /* 0x0000000807089207 */ /* 0x000fd20001000000 */
.L_x_0:
[C---:B------:R-:W-:Y:S01]  /*0e00*/  IADD3 R2, PT, PT, R3.reuse, -0x2, -R14 ;  /* 0xfffffffe03027810 */ /* 0x040fe20007ffe80e */
[----:B------:R-:W-:Y:S01]  /*0e10*/  UIADD3 UR7, UPT, UPT, UR5, -0x1, URZ ;  /* 0xffffffff05077890 */ /* 0x000fe2000fffe0ff */
[----:B------:R-:W-:Y:S02]  /*0e20*/  LOP3.LUT R0, RZ, R14, RZ, 0x33, !PT ;  /* 0x0000000eff007212 */ /* 0x000fe400078e33ff */
[----:B------:R-:W-:Y:S02]  /*0e30*/  ISETP.GE.U32.AND P0, PT, R2, 0x3, PT ;  /* 0x000000030200780c */ /* 0x000fe40003f06070 */
[----:B------:R-:W-:Y:S02]  /*0e40*/  IADD3 R0, PT, PT, R3, R0, RZ ;  /* 0x0000000003007210 */ /* 0x000fe40007ffe0ff */
[----:B------:R-:W-:Y:S02]  /*0e50*/  MOV R2, UR5 ;  /* 0x0000000500027c02 */ /* 0x000fe40008000f00 */
[----:B------:R-:W-:-:S02]  /*0e60*/  LOP3.LUT P1, RZ, R0, 0x3, RZ, 0xc0, !PT ;  /* 0x0000000300ff7812 */ /* 0x000fc4000782c0ff */
[----:B------:R-:W-:-:S05]  /*0e70*/  IADD3 R0, PT, PT, R8, -0x1, RZ ;  /* 0xffffffff08007810 */ /* 0x000fca0007ffe0ff */
[----:B------:R-:W-:Y:S06]  /*0e80*/  @!P0 BRA `(.L_x_4) ;  /* 0x0000000400688947 */ /* 0x000fec0003800000 */
.L_x_5:
[----:B-----5:R-:W0:Y:S02]  /*0e90*/  LDC.64 R4, c[0x0][0x380] ;  /* 0x0000e000ff047b82 */ /* 0x020e240000000a00 */
[----:B0-----:R-:W2:Y:S04]  /*0ea0*/  LDG.E R15, desc[UR8][R4.64] ;  /* 0x00000008040f7981 */ /* 0x001ea8000c1e1900 */
[----:B------:R-:W3:Y:S01]  /*0eb0*/  LDG.E.64 R8, desc[UR8][R4.64+0x18] ;  /* 0x0000180804087981 */ /* 0x000ee2000c1e1b00 */
[----:B------:R-:W-:Y:S01]  /*0ec0*/  VIADD R10, R2, 0xffffffff ;  /* 0xffffffff020a7836 */ /* 0x000fe20000000000 */
[----:B------:R-:W-:Y:S01]  /*0ed0*/  MOV R16, UR7 ;  /* 0x0000000700107c02 */ /* 0x000fe20008000f00 */
[----:B--2---:R-:W-:-:S05]  /*0ee0*/  IMAD R7, R0, R15, R0 ;  /* 0x0000000f00077224 */ /* 0x004fca00078e0200 */
[----:B------:R-:W-:Y:S02]  /*0ef0*/  IADD3 R19, PT, PT, R10, R7, RZ ;  /* 0x000000070a137210 */ /* 0x000fe40007ffe0ff */
[----:B------:R-:W2:Y:S03]  /*0f00*/  LDG.E.64 R6, desc[UR8][R4.64+0x8] ;  /* 0x0000080804067981 */ /* 0x000ea6000c1e1b00 */
[----:B---3--:R-:W-:-:S05]  /*0f10*/  IMAD.WIDE.U32 R18, R19, 0x4, R8 ;  /* 0x0000000413127825 */ /* 0x008fca00078e0008 */
[----:B------:R-:W3:Y:S01]  /*0f20*/  LDG.E R25, desc[UR8][R18.64] ;  /* 0x0000000812197981 */ /* 0x000ee2000c1e1900 */
[----:B------:R-:W-:-:S05]  /*0f30*/  IMAD R15, R15, R16, UR7 ;  /* 0x000000070f0f7e24 */ /* 0x000fca000f8e0210 */
[----:B------:R-:W-:-:S05]  /*0f40*/  IADD3 R15, PT, PT, R15, R10, RZ ;  /* 0x0000000a0f0f7210 */ /* 0x000fca0007ffe0ff */
[----:B------:R-:W-:-:S04]  /*0f50*/  IMAD.WIDE.U32 R8, R15, 0x4, R8 ;  /* 0x000000040f087825 */ /* 0x000fc800078e0008 */
[----:B--2---:R-:W-:Y:S02]  /*0f60*/  IMAD.WIDE.U32 R20, R15, 0x4, R6 ;  /* 0x000000040f147825 */ /* 0x004fe400078e0006 */
[----:B------:R-:W2:Y:S04]  /*0f70*/  LDG.E R15, desc[UR8][R8.64] ;  /* 0x00000008080f7981 */ /* 0x000ea8000c1e1900 */
[----:B---3--:R0:W-:Y:S04]  /*0f80*/  STG.E desc[UR8][R20.64], R25 ;  /* 0x0000001914007986 */ /* 0x0081e8000c101908 */
[----:B------:R-:W3:Y:S04]  /*0f90*/  LDG.E R23, desc[UR8][R4.64] ;  /* 0x0000000804177981 */ /* 0x000ee8000c1e1900 */
[----:B------:R-:W4:Y:S01]  /*0fa0*/  LDG.E.64 R6, desc[UR8][R4.64+0x8] ;  /* 0x0000080804067981 */ /* 0x000f22000c1e1b00 */
[----:B---3--:R-:W-:-:S04]  /*0fb0*/  IMAD R23, R0, R23, R0 ;  /* 0x0000001700177224 */ /* 0x008fc800078e0200 */
[----:B------:R-:W-:-:S04]  /*0fc0*/  IMAD.IADD R23, R10, 0x1, R23 ;  /* 0x000000010a177824 */ /* 0x000fc800078e0217 */
[----:B----4-:R-:W-:-:S05]  /*0fd0*/  IMAD.WIDE.U32 R22, R23, 0x4, R6 ;  /* 0x0000000417167825 */ /* 0x010fca00078e0006 */
[----:B--2---:R1:W-:Y:S04]  /*0fe0*/  STG.E desc[UR8][R22.64], R15 ;  /* 0x0000000f16007986 */ /* 0x0043e8000c101908 */
[----:B------:R-:W2:Y:S04]  /*0ff0*/  LDG.E R27, desc[UR8][R4.64] ;  /* 0x00000008041b7981 */ /* 0x000ea8000c1e1900 */
[----:B------:R-:W3:Y:S01]  /*1000*/  LDG.E.64 R18, desc[UR8][R4.64+0x18] ;  /* 0x0000180804127981 */ /* 0x000ee2000c1e1b00 */
[----:B------:R-:W-:Y:S01]  /*1010*/  MOV R10, UR7 ;  /* 0x00000007000a7c02 */ /* 0x000fe20008000f00 */
[----:B--2---:R-:W-:-:S05]  /*1020*/  IMAD R7, R0, R27, R0 ;  /* 0x0000001b00077224 */ /* 0x004fca00078e0200 */
[----:B------:R-:W-:Y:S02]  /*1030*/  IADD3 R9, PT, PT, R7, R2, RZ ;  /* 0x0000000207097210 */ /* 0x000fe40007ffe0ff */
[----:B------:R-:W2:Y:S03]  /*1040*/  LDG.E.64 R6, desc[UR8][R4.64+0x8] ;  /* 0x0000080804067981 */ /* 0x000ea6000c1e1b00 */
[----:B---3--:R-:W-:-:S05]  /*1050*/  IMAD.WIDE.U32 R8, R9, 0x4, R18 ;  /* 0x0000000409087825 */ /* 0x008fca00078e0012 */
[----:B0-----:R-:W3:Y:S01]  /*1060*/  LDG.E R25, desc[UR8][R8.64] ;  /* 0x0000000808197981 */ /* 0x001ee2000c1e1900 */
[----:B------:R-:W-:-:S05]  /*1070*/  IMAD R27, R27, R10, UR7 ;  /* 0x000000071b1b7e24 */ /* 0x000fca000f8e020a */
[----:B------:R-:W-:-:S05]  /*1080*/  IADD3 R27, PT, PT, R27, R2, RZ ;  /* 0x000000021b1b7210 */ /* 0x000fca0007ffe0ff */
[----:B------:R-:W-:-:S05]  /*1090*/  IMAD.WIDE.U32 R18, R27, 0x4, R18 ;  /* 0x000000041b127825 */ /* 0x000fca00078e0012 */
[----:B-1----:R-:W4:Y:S01]  /*10a0*/  LDG.E R15, desc[UR8][R18.64] ;  /* 0x00000008120f7981 */ /* 0x002f22000c1e1900 */
[----:B--2---:R-:W-:-:S05]  /*10b0*/  IMAD.WIDE.U32 R6, R27, 0x4, R6 ;  /* 0x000000041b067825 */ /* 0x004fca00078e0006 */
[----:B---3--:R0:W-:Y:S04]  /*10c0*/  STG.E desc[UR8][R6.64], R25 ;  /* 0x0000001906007986 */ /* 0x0081e8000c101908 */
[----:B------:R-:W2:Y:S04]  /*10d0*/  LDG.E R23, desc[UR8][R4.64] ;  /* 0x0000000804177981 */ /* 0x000ea8000c1e1900 */
[----:B------:R-:W3:Y:S01]  /*10e0*/  LDG.E.64 R20, desc[UR8][R4.64+0x8] ;  /* 0x0000080804147981 */ /* 0x000ee2000c1e1b00 */
[----:B--2---:R-:W-:-:S04]  /*10f0*/  IMAD R23, R0, R23, R0 ;  /* 0x0000001700177224 */ /* 0x004fc800078e0200 */
[----:B------:R-:W-:-:S04]  /*1100*/  IMAD.IADD R23, R23, 0x1, R2 ;  /* 0x0000000117177824 */ /* 0x000fc800078e0202 */
[----:B---3--:R-:W-:-:S05]  /*1110*/  IMAD.WIDE.U32 R20, R23, 0x4, R20 ;  /* 0x0000000417147825 */ /* 0x008fca00078e0014 */
[----:B----4-:R1:W-:Y:S04]  /*1120*/  STG.E desc[UR8][R20.64], R15 ;  /* 0x0000000f14007986 */ /* 0x0103e8000c101908 */
[----:B------:R-:W2:Y:S04]  /*1130*/  LDG.E R23, desc[UR8][R4.64] ;  /* 0x0000000804177981 */ /* 0x000ea8000c1e1900 */
[----:B------:R-:W3:Y:S01]  /*1140*/  LDG.E.64 R8, desc[UR8][R4.64+0x18] ;  /* 0x0000180804087981 */ /* 0x000ee2000c1e1b00 */
[----:B------:R-:W-:-:S03]  /*1150*/  IADD3 R10, PT, PT, R2, 0x1, RZ ;  /* 0x00000001020a7810 */ /* 0x000fc60007ffe0ff */
[----:B0-----:R-:W1:Y:S01]  /*1160*/  LDG.E.64 R6, desc[UR8][R4.64+0x8] ;  /* 0x0000080804067981 */ /* 0x001e62000c1e1b00 */
[----:B--2---:R-:W-:-:S05]  /*1170*/  IMAD R27, R0, R23, R0 ;  /* 0x00000017001b7224 */ /* 0x004fca00078e0200 */
[----:B------:R-:W-:-:S05]  /*1180*/  IADD3 R19, PT, PT, R10, R27, RZ ;  /* 0x0000001b0a137210 */ /* 0x000fca0007ffe0ff */
[----:B---3--:R-:W-:-:S05]  /*1190*/  IMAD.WIDE.U32 R18, R19, 0x4, R8 ;  /* 0x0000000413127825 */ /* 0x008fca00078e0008 */
[----:B------:R-:W2:Y:S01]  /*11a0*/  LDG.E R25, desc[UR8][R18.64] ;  /* 0x0000000812197981 */ /* 0x000ea2000c1e1900 */
[----:B------:R-:W-:-:S05]  /*11b0*/  IMAD R23, R23, R16, UR7 ;  /* 0x0000000717177e24 */ /* 0x000fca000f8e0210 */
[----:B------:R-:W-:-:S05]  /*11c0*/  IADD3 R23, PT, PT, R23, R10, RZ ;  /* 0x0000000a17177210 */ /* 0x000fca0007ffe0ff */
[----:B------:R-:W-:-:S04]  /*11d0*/  IMAD.WIDE.U32 R8, R23, 0x4, R8 ;  /* 0x0000000417087825 */ /* 0x000fc800078e0008 */
[----:B-1----:R-:W-:Y:S02]  /*11e0*/  IMAD.WIDE.U32 R20, R23, 0x4, R6 ;  /* 0x0000000417147825 */ /* 0x002fe400078e0006 */
[----:B------:R-:W3:Y:S04]  /*11f0*/  LDG.E R9, desc[UR8][R8.64] ;  /* 0x0000000808097981 */ /* 0x000ee8000c1e1900 */
[----:B--2---:R0:W-:Y:S04]  /*1200*/  STG.E desc[UR8][R20.64], R25 ;  /* 0x0000001914007986 */ /* 0x0041e8000c101908 */
[----:B------:R-:W2:Y:S04]  /*1210*/  LDG.E R15, desc[UR8][R4.64] ;  /* 0x00000008040f7981 */ /* 0x000ea8000c1e1900 */
[----:B------:R-:W4:Y:S01]  /*1220*/  LDG.E.64 R6, desc[UR8][R4.64+0x8] ;  /* 0x0000080804067981 */ /* 0x000f22000c1e1b00 */
[----:B--2---:R-:W-:-:S04]  /*1230*/  IMAD R15, R0, R15, R0 ;  /* 0x0000000f000f7224 */ /* 0x004fc800078e0200 */
[----:B------:R-:W-:-:S04]  /*1240*/  IMAD.IADD R15, R10, 0x1, R15 ;  /* 0x000000010a0f7824 */ /* 0x000fc800078e020f */
[----:B----4-:R-:W-:-:S05]  /*1250*/  IMAD.WIDE.U32 R22, R15, 0x4, R6 ;  /* 0x000000040f167825 */ /* 0x010fca00078e0006 */
[----:B---3--:R1:W-:Y:S04]  /*1260*/  STG.E desc[UR8][R22.64], R9 ;  /* 0x0000000916007986 */ /* 0x0083e8000c101908 */
[----:B------:R-:W2:Y:S04]  /*1270*/  LDG.E R15, desc[UR8][R4.64] ;  /* 0x00000008040f7981 */ /* 0x000ea8000c1e1900 */
[----:B------:R-:W3:Y:S01]  /*1280*/  LDG.E.64 R18, desc[UR8][R4.64+0x18] ;  /* 0x0000180804127981 */ /* 0x000ee2000c1e1b00 */
[----:B------:R-:W-:Y:S01]  /*1290*/  IADD3 R8, PT, PT, R2, 0x2, RZ ;  /* 0x0000000202087810 */ /* 0x000fe20007ffe0ff */
[----:B--2---:R-:W-:-:S05]  /*12a0*/  IMAD R7, R0, R15, R0 ;  /* 0x0000000f00077224 */ /* 0x004fca00078e0200 */
[----:B0-----:R-:W-:Y:S02]  /*12b0*/  IADD3 R21, PT, PT, R8, R7, RZ ;  /* 0x0000000708157210 */ /* 0x001fe40007ffe0ff */
[----:B------:R-:W2:Y:S03]  /*12c0*/  LDG.E.64 R6, desc[UR8][R4.64+0x8] ;  /* 0x0000080804067981 */ /* 0x000ea6000c1e1b00 */
[----:B---3--:R-:W-:-:S06]  /*12d0*/  IMAD.WIDE.U32 R20, R21, 0x4, R18 ;  /* 0x0000000415147825 */ /* 0x008fcc00078e0012 */
[----:B------:R-:W3:Y:S01]  /*12e0*/  LDG.E R21, desc[UR8][R20.64] ;  /* 0x0000000814157981 */ /* 0x000ee2000c1e1900 */
[----:B------:R-:W-:-:S05]  /*12f0*/  MOV R10, UR7 ;  /* 0x00000007000a7c02 */ /* 0x000fca0008000f00 */
[----:B------:R-:W-:-:S04]  /*1300*/  IMAD R15, R15, R10, UR7 ;  /* 0x000000070f0f7e24 */ /* 0x000fc8000f8e020a */
[----:B------:R-:W-:-:S04]  /*1310*/  IMAD.IADD R15, R15, 0x1, R8 ;  /* 0x000000010f0f7824 */ /* 0x000fc800078e0208 */
[----:B------:R-:W-:-:S06]  /*1320*/  IMAD.WIDE.U32 R18, R15, 0x4, R18 ;  /* 0x000000040f127825 */ /* 0x000fcc00078e0012 */
[----:B------:R-:W4:Y:S01]  /*1330*/  LDG.E R19, desc[UR8][R18.64] ;  /* 0x0000000812137981 */ /* 0x000f22000c1e1900 */
[----:B--2---:R-:W-:-:S05]  /*1340*/  IMAD.WIDE.U32 R6, R15, 0x4, R6 ;  /* 0x000000040f067825 */ /* 0x004fca00078e0006 */
[----:B---3--:R0:W-:Y:S04]  /*1350*/  STG.E desc[UR8][R6.64], R21 ;  /* 0x0000001506007986 */ /* 0x0081e8000c101908 */
[----:B-1----:R-:W2:Y:S04]  /*1360*/  LDG.E R9, desc[UR8][R4.64] ;  /* 0x0000000804097981 */ /* 0x002ea8000c1e1900 */
[----:B------:R-:W3:Y:S01]  /*1370*/  LDG.E.64 R22, desc[UR8][R4.64+0x8] ;  /* 0x0000080804167981 */ /* 0x000ee2000c1e1b00 */
[----:B------:R-:W-:Y:S01]  /*1380*/  IADD3 R2, PT, PT, R2, 0x4, RZ ;  /* 0x0000000402027810 */ /* 0x000fe20007ffe0ff */
[----:B--2---:R-:W-:-:S05]  /*1390*/  IMAD R9, R0, R9, R0 ;  /* 0x0000000900097224 */ /* 0x004fca00078e0200 */
[----:B------:R-:W-:Y:S02]  /*13a0*/  IADD3 R9, PT, PT, R8, R9, RZ ;  /* 0x0000000908097210 */ /* 0x000fe40007ffe0ff */
[----:B------:R-:W-:-:S03]  /*13b0*/  LOP3.LUT R8, RZ, R14, RZ, 0x33, !PT ;  /* 0x0000000eff087212 */ /* 0x000fc600078e33ff */
[----:B---3--:R-:W-:Y:S01]  /*13c0*/  IMAD.WIDE.U32 R22, R9, 0x4, R22 ;  /* 0x0000000409167825 */ /* 0x008fe200078e0016 */
[----:B------:R-:W-:-:S03]  /*13d0*/  IADD3 R9, PT, PT, R3, R8, RZ ;  /* 0x0000000803097210 */ /* 0x000fc60007ffe0ff */
[----:B------:R-:W-:Y:S01]  /*13e0*/  IMAD.IADD R8, R2, 0x1, R8 ;  /* 0x0000000102087824 */ /* 0x000fe200078e0208 */
[----:B----4-:R0:W-:Y:S01]  /*13f0*/  STG.E desc[UR8][R22.64], R19 ;  /* 0x0000001316007986 */ /* 0x0101e2000c101908 */
[----:B------:R-:W-:-:S04]  /*1400*/  LOP3.LUT R9, R9, 0xfffffffc, RZ, 0xc0, !PT ;  /* 0xfffffffc09097812 */ /* 0x000fc800078ec0ff */
[----:B------:R-:W-:-:S13]  /*1410*/  ISETP.NE.AND P0, PT, R8, R9, PT ;  /* 0x000000090800720c */ /* 0x000fda0003f05270 */
[----:B0-----:R-:W-:Y:S05]  /*1420*/  @P0 BRA `(.L_x_5) ;  /* 0xfffffff800980947 */ /* 0x001fea000383ffff */
.L_x_4:
[----:B------:R-:W-:Y:S05]  /*1430*/  @!P1 BRA `(.L_x_6) ;  /* 0x0000000400249947 */ /* 0x000fea0003800000 */
[----:B-----5:R-:W-:-:S04]  /*1440*/  LOP3.LUT R4, R13, 0x3, RZ, 0x3c, !PT ;  /* 0x000000030d047812 */ /* 0x020fc800078e3cff */
[----:B------:R-:W-:-:S04]  /*1450*/  IADD3 R3, PT, PT, R3, R4, RZ ;  /* 0x0000000403037210 */ /* 0x000fc80007ffe0ff */
[C---:B------:R-:W-:Y:S02]  /*1460*/  LOP3.LUT R4, R3.reuse, 0x3, RZ, 0xc0, !PT ;  /* 0x0000000303047812 */ /* 0x040fe400078ec0ff */
[----:B------:R-:W-:Y:S02]  /*1470*/  LOP3.LUT R3, R3, 0x1, RZ, 0xc0, !PT ;  /* 0x0000000103037812 */ /* 0x000fe400078ec0ff */
[----:B------:R-:W-:Y:S02]  /*1480*/  ISETP.NE.AND P0, PT, R4, 0x1, PT ;  /* 0x000000010400780c */ /* 0x000fe40003f05270 */
[----:B------:R-:W-:-:S11]  /*1490*/  ISETP.NE.U32.AND P1, PT, R3, 0x1, PT ;  /* 0x000000010300780c */ /* 0x000fd60003f25070 */
[----:B------:R-:W-:Y:S05]  /*14a0*/  @!P0 BRA `(.L_x_7) ;  /* 0x0000000000ac8947 */ /* 0x000fea0003800000 */
[----:B------:R-:W0:Y:S02]  /*14b0*/  LDC.64 R4, c[0x0][0x380] ;  /* 0x0000e000ff047b82 */ /* 0x000e240000000a00 */
[----:B0-----:R-:W2:Y:S04]  /*14c0*/  LDG.E R15, desc[UR8][R4.64] ;  /* 0x00000008040f7981 */ /* 0x001ea8000c1e1900 */
[----:B------:R-:W3:Y:S01]  /*14d0*/  LDG.E.64 R8, desc[UR8][R4.64+0x18] ;  /* 0x0000180804087981 */ /* 0x000ee2000c1e1b00 */
[----:B------:R-:W-:Y:S01]  /*14e0*/  IADD3 R3, PT, PT, R2, -0x1, RZ ;  /* 0xffffffff02037810 */ /* 0x000fe20007ffe0ff */
[----:B--2---:R-:W-:-:S05]  /*14f0*/  IMAD R6, R0, R15, R0 ;  /* 0x0000000f00067224 */ /* 0x004fca00078e0200 */
[----:B------:R-:W-:Y:S02]  /*1500*/  IADD3 R21, PT, PT, R3, R6, RZ ;  /* 0x0000000603157210 */ /* 0x000fe40007ffe0ff */
[----:B------:R-:W2:Y:S03]  /*1510*/  LDG.E.64 R6, desc[UR8][R4.64+0x8] ;  /* 0x0000080804067981 */ /* 0x000ea6000c1e1b00 */
[----:B---3--:R-:W-:-:S05]  /*1520*/  IMAD.WIDE.U32 R20, R21, 0x4, R8 ;  /* 0x0000000415147825 */ /* 0x008fca00078e0008 */
[----:B------:R-:W3:Y:S01]  /*1530*/  LDG.E R23, desc[UR8][R20.64] ;  /* 0x0000000814177981 */ /* 0x000ee2000c1e1900 */
[----:B------:R-:W-:-:S04]  /*1540*/  IMAD.U32 R10, RZ, RZ, UR7 ;  /* 0x00000007ff0a7e24 */ /* 0x000fc8000f8e00ff */
        /* <DEDUP_REMOVED lines=8> */
[----:B---3--:R-:W-:-:S05]  /*15d0*/  IMAD R10, R0, R25, R0 ;  /* 0x00000019000a7224 */ /* 0x008fca00078e0200 */
[----:B------:R-:W-:-:S05]  /*15e0*/  IADD3 R21, PT, PT, R3, R10, RZ ;  /* 0x0000000a03157210 */ /* 0x000fca0007ffe0ff */
[----:B----4-:R-:W-:-:S05]  /*15f0*/  IMAD.WIDE.U32 R20, R21, 0x4, R8 ;  /* 0x0000000415147825 */ /* 0x010fca00078e0008 */
[----:B--2---:R1:W-:Y:S04]  /*1600*/  STG.E desc[UR8][R20.64], R15 ;  /* 0x0000000f14007986 */ /* 0x0043e8000c101908 */
[----:B------:R-:W2:Y:S04]  /*1610*/  LDG.E R3, desc[UR8][R4.64] ;  /* 0x0000000804037981 */ /* 0x000ea8000c1e1900 */
[----:B------:R-:W3:Y:S04]  /*1620*/  LDG.E.64 R8, desc[UR8][R4.64+0x18] ;  /* 0x0000180804087981 */ /* 0x000ee8000c1e1b00 */
[----:B0-----:R-:W4:Y:S01]  /*1630*/  LDG.E.64 R6, desc[UR8][R4.64+0x8] ;  /* 0x0000080804067981 */ /* 0x001f22000c1e1b00 */
[----:B--2---:R-:W-:-:S05]  /*1640*/  IMAD R25, R0, R3, R0 ;  /* 0x0000000300197224 */ /* 0x004fca00078e0200 */
[----:B------:R-:W-:-:S05]  /*1650*/  IADD3 R19, PT, PT, R2, R25, RZ ;  /* 0x0000001902137210 */ /* 0x000fca0007ffe0ff */
[----:B---3--:R-:W-:-:S06]  /*1660*/  IMAD.WIDE.U32 R18, R19, 0x4, R8 ;  /* 0x0000000413127825 */ /* 0x008fcc00078e0008 */
[----:B------:R-:W2:Y:S01]  /*1670*/  LDG.E R19, desc[UR8][R18.64] ;  /* 0x0000000812137981 */ /* 0x000ea2000c1e1900 */
[----:B------:R-:W-:-:S04]  /*1680*/  IMAD.U32 R10, RZ, RZ, UR7 ;  /* 0x00000007ff0a7e24 */ /* 0x000fc8000f8e00ff */
[----:B------:R-:W-:-:S05]  /*1690*/  IMAD R3, R3, R10, UR7 ;  /* 0x0000000703037e24 */ /* 0x000fca000f8e020a */
[----:B------:R-:W-:-:S05]  /*16a0*/  IADD3 R3, PT, PT, R2, R3, RZ ;  /* 0x0000000302037210 */ /* 0x000fca0007ffe0ff */
[----:B------:R-:W-:-:S04]  /*16b0*/  IMAD.WIDE.U32 R8, R3, 0x4, R8 ;  /* 0x0000000403087825 */ /* 0x000fc800078e0008 */
[----:B----4-:R-:W-:Y:S02]  /*16c0*/  IMAD.WIDE.U32 R6, R3, 0x4, R6 ;  /* 0x0000000403067825 */ /* 0x010fe400078e0006 */
[----:B------:R-:W3:Y:S04]  /*16d0*/  LDG.E R9, desc[UR8][R8.64] ;  /* 0x0000000808097981 */ /* 0x000ee8000c1e1900 */
[----:B--2---:R0:W-:Y:S04]  /*16e0*/  STG.E desc[UR8][R6.64], R19 ;  /* 0x0000001306007986 */ /* 0x0041e8000c101908 */
[----:B------:R-:W2:Y:S04]  /*16f0*/  LDG.E R3, desc[UR8][R4.64] ;  /* 0x0000000804037981 */ /* 0x000ea8000c1e1900 */
[----:B-1----:R-:W4:Y:S01]  /*1700*/  LDG.E.64 R20, desc[UR8][R4.64+0x8] ;  /* 0x0000080804147981 */ /* 0x002f22000c1e1b00 */
[----:B--2---:R-:W-:-:S05]  /*1710*/  IMAD R3, R0, R3, R0 ;  /* 0x0000000300037224 */ /* 0x004fca00078e0200 */
[----:B------:R-:W-:-:S05]  /*1720*/  IADD3 R3, PT, PT, R2, R3, RZ ;  /* 0x0000000302037210 */ /* 0x000fca0007ffe0ff */
[----:B----4-:R-:W-:-:S05]  /*1730*/  IMAD.WIDE.U32 R20, R3, 0x4, R20 ;  /* 0x0000000403147825 */ /* 0x010fca00078e0014 */
[----:B---3--:R0:W-:Y:S01]  /*1740*/  STG.E desc[UR8][R20.64], R9 ;  /* 0x0000000914007986 */ /* 0x0081e2000c101908 */
[----:B------:R-:W-:-:S07]  /*1750*/  IADD3 R2, PT, PT, R2, 0x2, RZ ;  /* 0x0000000202027810 */ /* 0x000fce0007ffe0ff */
.L_x_7:
[----:B------:R-:W-:Y:S05]  /*1760*/  @P1 BRA `(.L_x_6) ;  /* 0x0000000000581947 */ /* 0x000fea0003800000 */
[----:B------:R-:W0:Y:S02]  /*1770*/  LDC.64 R4, c[0x0][0x380] ;  /* 0x0000e000ff047b82 */ /* 0x000e240000000a00 */
[----:B0-----:R-:W2:Y:S04]  /*1780*/  LDG.E R9, desc[UR8][R4.64] ;  /* 0x0000000804097981 */ /* 0x001ea8000c1e1900 */
[----:B------:R-:W3:Y:S01]  /*1790*/  LDG.E.64 R6, desc[UR8][R4.64+0x18] ;  /* 0x0000180804067981 */ /* 0x000ee2000c1e1b00 */
[----:B------:R-:W-:Y:S01]  /*17a0*/  VIADD R8, R2, 0xffffffff ;  /* 0xffffffff02087836 */ /* 0x000fe20000000000 */
[----:B------:R-:W-:Y:S01]  /*17b0*/  MOV R10, UR7 ;  /* 0x00000007000a7c02 */ /* 0x000fe20008000f00 */
[----:B--2---:R-:W-:-:S05]  /*17c0*/  IMAD R3, R0, R9, R0 ;  /* 0x0000000900037224 */ /* 0x004fca00078e0200 */
[----:B------:R-:W-:Y:S02]  /*17d0*/  IADD3 R19, PT, PT, R8, R3, RZ ;  /* 0x0000000308137210 */ /* 0x000fe40007ffe0ff */
[----:B------:R-:W2:Y:S03]  /*17e0*/  LDG.E.64 R2, desc[UR8][R4.64+0x8] ;  /* 0x0000080804027981 */ /* 0x000ea6000c1e1b00 */
[----:B---3--:R-:W-:-:S06]  /*17f0*/  IMAD.WIDE.U32 R18, R19, 0x4, R6 ;  /* 0x0000000413127825 */ /* 0x008fcc00078e0006 */
[----:B------:R-:W3:Y:S01]  /*1800*/  LDG.E R19, desc[UR8][R18.64] ;  /* 0x0000000812137981 */ /* 0x000ee2000c1e1900 */
[----:B------:R-:W-:-:S05]  /*1810*/  IMAD R9, R9, R10, UR7 ;  /* 0x0000000709097e24 */ /* 0x000fca000f8e020a */
[----:B------:R-:W-:-:S05]  /*1820*/  IADD3 R9, PT, PT, R9, R8, RZ ;  /* 0x0000000809097210 */ /* 0x000fca0007ffe0ff */
[----:B------:R-:W-:-:S06]  /*1830*/  IMAD.WIDE.U32 R6, R9, 0x4, R6 ;  /* 0x0000000409067825 */ /* 0x000fcc00078e0006 */
[----:B------:R-:W4:Y:S01]  /*1840*/  LDG.E R7, desc[UR8][R6.64] ;  /* 0x0000000806077981 */ /* 0x000f22000c1e1900 */
[----:B--2---:R-:W-:-:S05]  /*1850*/  IMAD.WIDE.U32 R2, R9, 0x4, R2 ;  /* 0x0000000409027825 */ /* 0x004fca00078e0002 */
[----:B---3--:R1:W-:Y:S04]  /*1860*/  STG.E desc[UR8][R2.64], R19 ;  /* 0x0000001302007986 */ /* 0x0083e8000c101908 */
[----:B------:R-:W2:Y:S04]  /*1870*/  LDG.E R9, desc[UR8][R4.64] ;  /* 0x0000000804097981 */ /* 0x000ea8000c1e1900 */
[----:B------:R-:W3:Y:S01]  /*1880*/  LDG.E.64 R20, desc[UR8][R4.64+0x8] ;  /* 0x0000080804147981 */ /* 0x000ee2000c1e1b00 */
[----:B--2---:R-:W-:-:S04]  /*1890*/  IMAD R9, R0, R9, R0 ;  /* 0x0000000900097224 */ /* 0x004fc800078e0200 */
[----:B------:R-:W-:-:S04]  /*18a0*/  IMAD.IADD R9, R8, 0x1, R9 ;  /* 0x0000000108097824 */ /* 0x000fc800078e0209 */
[----:B---3--:R-:W-:-:S05]  /*18b0*/  IMAD.WIDE.U32 R20, R9, 0x4, R20 ;  /* 0x0000000409147825 */ /* 0x008fca00078e0014 */
[----:B----4-:R1:W-:Y:S02]  /*18c0*/  STG.E desc[UR8][R20.64], R7 ;  /* 0x0000000714007986 */ /* 0x0103e4000c101908 */
.L_x_6:
[----:B------:R-:W-:-:S04]  /*18d0*/  IADD3 R15, PT, PT, R17, 0x1, RZ ;  /* 0x00000001110f7810 */ /* 0x000fc80007ffe0ff */
[----:B------:R-:W-:-:S04]  /*18e0*/  ISETP.GE.U32.AND P0, PT, R15, UR5, PT ;  /* 0x000000050f007c0c */ /* 0x000fc8000bf06070 */
[----:B------:R-:W-:-:S13]  /*18f0*/  ISETP.LE.U32.OR P0, PT, R17, UR5, !P0 ;  /* 0x0000000511007c0c */ /* 0x000fda000c703470 */
[----:B------:R-:W-:Y:S05]  /*1900*/  @P0 BRA `(.L_x_8) ;  /* 0x0000001000240947 */ /* 0x000fea0003800000 */
[----:B------:R-:W-:Y:S01]  /*1910*/  IADD3 R0, PT, PT, RZ, -R13, RZ ;  /* 0x8000000dff007210 */ /* 0x000fe20007ffe0ff */
[----:B------:R-:W-:Y:S01]  /*1920*/  UMOV UR4, UR6 ;  /* 0x0000000600047c82 */ /* 0x000fe20008000000 */
[-C--:B------:R-:W-:Y:S02]  /*1930*/  IADD3 R10, PT, PT, R15, -R14.reuse, RZ ;  /* 0x8000000e0f0a7210 */ /* 0x080fe40007ffe0ff */
[----:B------:R-:W-:Y:S02]  /*1940*/  PRMT R0, R0, 0x7710, RZ ;  /* 0x0000771000007816 */ /* 0x000fe400000000ff */
[C---:B------:R-:W-:Y:S02]  /*1950*/  IADD3 R8, PT, PT, R17.reuse, -R14, RZ ;  /* 0x8000000e11087210 */ /* 0x040fe40007ffe0ff */
[----:B01----:R-:W-:Y:S01]  /*1960*/  LOP3.LUT R7, R10, 0xfffffffc, RZ, 0xc0, !PT ;  /* 0xfffffffc0a077812 */ /* 0x003fe200078ec0ff */
[----:B------:R-:W-:-:S05]  /*1970*/  IMAD.IADD R9, R17, 0x1, R0 ;  /* 0x0000000111097824 */ /* 0x000fca00078e0200 */
[----:B------:R-:W-:-:S07]  /*1980*/  IADD3 R6, PT, PT, R9, 0x1, RZ ;  /* 0x0000000109067810 */ /* 0x000fce0007ffe0ff */
.L_x_20:
[----:B------:R-:W-:Y:S01]  /*1990*/  ISETP.GE.U32.AND P0, PT, R8, 0x3, PT ;  /* 0x000000030800780c */ /* 0x000fe20003f06070 */
[----:B-----5:R-:W-:Y:S01]  /*19a0*/  IMAD.MOV.U32 R4, RZ, RZ, R15 ;  /* 0x000000ffff047224 */ /* 0x020fe200078e000f */
[----:B------:R-:W-:Y:S01]  /*19b0*/  MOV R5, UR5 ;  /* 0x0000000500057c02 */ /* 0x000fe20008000f00 */
[----:B------:R-:W-:-:S10]  /*19c0*/  UMOV UR5, UR4 ;  /* 0x0000000400057c82 */ /* 0x000fd40008000000 */
[----:B012---:R-:W-:Y:S05]  /*19d0*/  @!P0 BRA `(.L_x_9) ;  /* 0x0000000800348947 */ /* 0x007fea0003800000 */
[----:B------:R-:W-:Y:S01]  /*19e0*/  MOV R4, R15 ;  /* 0x0000000f00047202 */ /* 0x000fe20000000f00 */
[----:B------:R-:W-:-:S06]  /*19f0*/  UMOV UR4, URZ ;  /* 0x000000ff00047c82 */ /* 0x000fcc0008000000 */
.L_x_14:
[----:B0-----:R-:W0:Y:S02]  /*1a00*/  LDC.64 R18, c[0x0][0x380] ;  /* 0x0000e000ff127b82 */ /* 0x001e240000000a00 */
[----:B0-----:R-:W2:Y:S04]  /*1a10*/  LDG.E R0, desc[UR8][R18.64] ;  /* 0x0000000812007981 */ /* 0x001ea8000c1e1900 */
[----:B------:R-:W3:Y:S01]  /*1a20*/  LDG.E.64 R26, desc[UR8][R18.64+0x18] ;  /* 0x00001808121a7981 */ /* 0x000ee2000c1e1b00 */
[----:B------:R-:W-:Y:S01]  /*1a30*/  MOV R21, UR7 ;  /* 0x0000000700157c02 */ /* 0x000fe20008000f00 */
[----:B------:R-:W-:-:S04]  /*1a40*/  VIADD R2, R4, 0xffffffff ;  /* 0xffffffff04027836 */ /* 0x000fc80000000000 */
[----:B--2---:R-:W-:-:S05]  /*1a50*/  IMAD R21, R0, R21, UR7 ;  /* 0x0000000700157e24 */ /* 0x004fca000f8e0215 */
[----:B------:R-:W-:Y:S01]  /*1a60*/  IADD3 R23, PT, PT, R21, UR7, RZ ;  /* 0x0000000715177c10 */ /* 0x000fe2000fffe0ff */
[----:B------:R-:W-:-:S04]  /*1a70*/  IMAD R3, R0, R5, R5 ;  /* 0x0000000500037224 */ /* 0x000fc800078e0205 */
[----:B---3--:R-:W-:Y:S01]  /*1a80*/  IMAD.WIDE.U32 R22, R23, 0x4, R26 ;  /* 0x0000000417167825 */ /* 0x008fe200078e001a */
[----:B------:R-:W-:Y:S02]  /*1a90*/  IADD3 R25, PT, PT, R3, UR7, RZ ;  /* 0x0000000703197c10 */ /* 0x000fe4000fffe0ff */
[----:B------:R-:W-:-:S03]  /*1aa0*/  IADD3 R21, PT, PT, R21, R2, RZ ;  /* 0x0000000215157210 */ /* 0x000fc60007ffe0ff */
[----:B------:R-:W2:Y:S01]  /*1ab0*/  LDG.E R23, desc[UR8][R22.64] ;  /* 0x0000000816177981 */ /* 0x000ea2000c1e1900 */
[----:B------:R-:W-:-:S04]  /*1ac0*/  IMAD.WIDE.U32 R18, R25, 0x4, R26 ;  /* 0x0000000419127825 */ /* 0x000fc800078e001a */
[----:B------:R-:W-:Y:S02]  /*1ad0*/  IMAD.WIDE.U32 R20, R21, 0x4, R26 ;  /* 0x0000000415147825 */ /* 0x000fe400078e001a */
[----:B------:R-:W3:Y:S04]  /*1ae0*/  LDG.E R19, desc[UR8][R18.64] ;  /* 0x0000000812137981 */ /* 0x000ee8000c1e1900 */
[----:B------:R-:W3:Y:S01]  /*1af0*/  LDG.E R0, desc[UR8][R20.64] ;  /* 0x0000000814007981 */ /* 0x000ee2000c1e1900 */
[----:B--2---:R-:W0:Y:S01]  /*1b00*/  MUFU.RCP R16, R23 ;  /* 0x0000001700107308 */ /* 0x004e220000001000 */
[----:B---3--:R-:W-:-:S07]  /*1b10*/  FMUL R0, R0, R19 ;  /* 0x0000001300007220 */ /* 0x008fce0000400000 */
[----:B------:R-:W1:Y:S01]  /*1b20*/  FCHK P0, R0, R23 ;  /* 0x0000001700007302 */ /* 0x000e620000000000 */
[----:B0-----:R-:W-:-:S04]  /*1b30*/  FFMA R25, -R23, R16, 1 ;  /* 0x3f80000017197423 */ /* 0x001fc80000000110 */
[----:B------:R-:W-:-:S04]  /*1b40*/  FFMA R25, R16, R25, R16 ;  /* 0x0000001910197223 */ /* 0x000fc80000000010 */
[----:B------:R-:W-:-:S04]  /*1b50*/  FFMA R16, R0, R25, RZ ;  /* 0x0000001900107223 */ /* 0x000fc800000000ff */
[----:B------:R-:W-:-:S04]  /*1b60*/  FFMA R22, -R23, R16, R0 ;  /* 0x0000001017167223 */ /* 0x000fc80000000100 */
[----:B------:R-:W-:Y:S01]  /*1b70*/  FFMA R16, R25, R22, R16 ;  /* 0x0000001619107223 */ /* 0x000fe20000000010 */
[----:B-1----:R-:W-:Y:S06]  /*1b80*/  @!P0 BRA `(.L_x_10) ;  /* 0x0000000000108947 */ /* 0x002fec0003800000 */
[----:B------:R-:W-:Y:S02]  /*1b90*/  MOV R20, R23 ;  /* 0x0000001700147202 */ /* 0x000fe40000000f00 */
[----:B------:R-:W-:-:S07]  /*1ba0*/  MOV R16, 0x1bc0 ;  /* 0x00001bc000107802 */ /* 0x000fce0000000f00 */
[----:B------:R-:W-:Y:S05]  /*1bb0*/  CALL.REL.NOINC `($__internal_0_$__cuda_sm3x_div_rn_noftz_f32_slowpath) ;  /* 0x0000000c00947944 */ /* 0x000fea0003c00000 */
[----:B------:R-:W-:-:S07]  /*1bc0*/  IMAD.MOV.U32 R16, RZ, RZ, R0 ;  /* 0x000000ffff107224 */ /* 0x000fce00078e0000 */
.L_x_10:
[----:B------:R-:W-:-:S05]  /*1bd0*/  IADD3 R21, PT, PT, R2, R3, RZ ;  /* 0x0000000302157210 */ /* 0x000fca0007ffe0ff */
[----:B------:R-:W-:-:S05]  /*1be0*/  IMAD.WIDE.U32 R20, R21, 0x4, R26 ;  /* 0x0000000415147825 */ /* 0x000fca00078e001a */
[----:B------:R-:W2:Y:S01]  /*1bf0*/  LDG.E R3, desc[UR8][R20.64] ;  /* 0x0000000814037981 */ /* 0x000ea2000c1e1900 */
[----:B------:R-:W0:Y:S01]  /*1c00*/  LDC.64 R18, c[0x0][0x380] ;  /* 0x0000e000ff127b82 */ /* 0x000e220000000a00 */
[----:B--2---:R-:W-:-:S05]  /*1c10*/  FADD R25, R3, -R16 ;  /* 0x8000001003197221 */ /* 0x004fca0000000000 */
[----:B------:R1:W-:Y:S04]  /*1c20*/  STG.E desc[UR8][R20.64], R25 ;  /* 0x0000001914007986 */ /* 0x0003e8000c101908 */
        /* <DEDUP_REMOVED lines=8> */
[----:B-1----:R-:W-:Y:S02]  /*1cb0*/  IADD3 R25, PT, PT, R27, UR7, RZ ;  /* 0x000000071b197c10 */ /* 0x002fe4000fffe0ff */
        /* <DEDUP_REMOVED lines=19> */
.L_x_11:
        /* <DEDUP_REMOVED lines=34> */
.L_x_12:
        /* <DEDUP_REMOVED lines=34> */
.L_x_13:
[----:B------:R-:W-:-:S05]  /*2230*/  IADD3 R3, PT, PT, R4, R3, RZ ;  /* 0x0000000304037210 */ /* 0x000fca0007ffe0ff */
[----:B------:R-:W-:-:S05]  /*2240*/  IMAD.WIDE.U32 R26, R3, 0x4, R26 ;  /* 0x00000004031a7825 */ /* 0x000fca00078e001a */
[----:B------:R-:W2:Y:S01]  /*2250*/  LDG.E R3, desc[UR8][R26.64] ;  /* 0x000000081a037981 */ /* 0x000ea2000c1e1900 */
[----:B------:R-:W-:-:S06]  /*2260*/  UIADD3 UR4, UPT, UPT, UR4, 0x4, URZ ;  /* 0x0000000404047890 */ /* 0x000fcc000fffe0ff */
[----:B------:R-:W-:Y:S01]  /*2270*/  ISETP.NE.AND P0, PT, R7, UR4, PT ;  /* 0x0000000407007c0c */ /* 0x000fe2000bf05270 */
[----:B--2---:R-:W-:-:S05]  /*2280*/  FADD R3, R3, -R2 ;  /* 0x8000000203037221 */ /* 0x004fca0000000000 */
[----:B------:R0:W-:Y:S07]  /*2290*/  STG.E desc[UR8][R26.64], R3 ;  /* 0x000000031a007986 */ /* 0x0001ee000c101908 */
[----:B------:R-:W-:Y:S05]  /*22a0*/  @P0 BRA `(.L_x_14) ;  /* 0xfffffff400d40947 */ /* 0x000fea000383ffff */
.L_x_9:
[----:B------:R-:W-:-:S13]  /*22b0*/  LOP3.LUT P0, RZ, R10, 0x3, RZ, 0xc0, !PT ;  /* 0x000000030aff7812 */ /* 0x000fda000780c0ff */
[----:B------:R-:W-:Y:S05]  /*22c0*/  @!P0 BRA `(.L_x_15) ;  /* 0x0000000400a88947 */ /* 0x000fea0003800000 */
[----:B------:R-:W-:-:S13]  /*22d0*/  LOP3.LUT P0, RZ, R9, 0x3, RZ, 0xc0, !PT ;  /* 0x0000000309ff7812 */ /* 0x000fda000780c0ff */
[----:B------:R-:W-:Y:S05]  /*22e0*/  @!P0 BRA `(.L_x_16) ;  /* 0x0000000400108947 */ /* 0x000fea0003800000 */
[----:B------:R-:W1:Y:S02]  /*22f0*/  LDC.64 R18, c[0x0][0x380] ;  /* 0x0000e000ff127b82 */ /* 0x000e640000000a00 */
[----:B-1----:R-:W2:Y:S04]  /*2300*/  LDG.E R2, desc[UR8][R18.64] ;  /* 0x0000000812027981 */ /* 0x002ea8000c1e1900 */
[----:B0-----:R-:W3:Y:S01]  /*2310*/  LDG.E.64 R26, desc[UR8][R18.64+0x18] ;  /* 0x00001808121a7981 */ /* 0x001ee2000c1e1b00 */
[----:B------:R-:W-:-:S05]  /*2320*/  MOV R3, UR7 ;  /* 0x0000000700037c02 */ /* 0x000fca0008000f00 */
[----:B--2---:R-:W-:-:S05]  /*2330*/  IMAD R0, R2, R3, UR7 ;  /* 0x0000000702007e24 */ /* 0x004fca000f8e0203 */
[----:B------:R-:W-:Y:S01]  /*2340*/  IADD3 R23, PT, PT, R0, UR7, RZ ;  /* 0x0000000700177c10 */ /* 0x000fe2000fffe0ff */
[----:B------:R-:W-:-:S04]  /*2350*/  IMAD R2, R2, R5, R5 ;  /* 0x0000000502027224 */ /* 0x000fc800078e0205 */
[----:B---3--:R-:W-:-:S04]  /*2360*/  IMAD.WIDE.U32 R22, R23, 0x4, R26 ;  /* 0x0000000417167825 */ /* 0x008fc800078e001a */
[----:B------:R-:W-:Y:S01]  /*2370*/  VIADD R3, R4, 0xffffffff ;  /* 0xffffffff04037836 */ /* 0x000fe20000000000 */
[----:B------:R-:W-:Y:S01]  /*2380*/  IADD3 R25, PT, PT, R2, UR7, RZ ;  /* 0x0000000702197c10 */ /* 0x000fe2000fffe0ff */
[----:B------:R-:W2:Y:S03]  /*2390*/  LDG.E R23, desc[UR8][R22.64] ;  /* 0x0000000816177981 */ /* 0x000ea6000c1e1900 */
[----:B------:R-:W-:Y:S01]  /*23a0*/  IADD3 R21, PT, PT, R0, R3, RZ ;  /* 0x0000000300157210 */ /* 0x000fe20007ffe0ff */
[----:B------:R-:W-:-:S04]  /*23b0*/  IMAD.WIDE.U32 R18, R25, 0x4, R26 ;  /* 0x0000000419127825 */ /* 0x000fc800078e001a */
[----:B------:R-:W-:Y:S02]  /*23c0*/  IMAD.WIDE.U32 R20, R21, 0x4, R26 ;  /* 0x0000000415147825 */ /* 0x000fe400078e001a */
[----:B------:R-:W3:Y:S04]  /*23d0*/  LDG.E R19, desc[UR8][R18.64] ;  /* 0x0000000812137981 */ /* 0x000ee8000c1e1900 */
[----:B------:R-:W3:Y:S01]  /*23e0*/  LDG.E R0, desc[UR8][R20.64] ;  /* 0x0000000814007981 */ /* 0x000ee2000c1e1900 */
[----:B--2---:R-:W0:Y:S01]  /*23f0*/  MUFU.RCP R16, R23 ;  /* 0x0000001700107308 */ /* 0x004e220000001000 */
[----:B---3--:R-:W-:Y:S01]  /*2400*/  FMUL R0, R0, R19 ;  /* 0x0000001300007220 */ /* 0x008fe20000400000 */
[----:B0-----:R-:W-:-:S06]  /*2410*/  FFMA R25, -R23, R16, 1 ;  /* 0x3f80000017197423 */ /* 0x001fcc0000000110 */
[----:B------:R-:W0:Y:S01]  /*2420*/  FCHK P0, R0, R23 ;  /* 0x0000001700007302 */ /* 0x000e220000000000 */
[----:B------:R-:W-:-:S04]  /*2430*/  FFMA R25, R16, R25, R16 ;  /* 0x0000001910197223 */ /* 0x000fc80000000010 */
[----:B------:R-:W-:-:S04]  /*2440*/  FFMA R16, R0, R25, RZ ;  /* 0x0000001900107223 */ /* 0x000fc800000000ff */
[----:B------:R-:W-:-:S04]  /*2450*/  FFMA R22, -R23, R16, R0 ;  /* 0x0000001017167223 */ /* 0x000fc80000000100 */
[----:B------:R-:W-:Y:S01]  /*2460*/  FFMA R16, R25, R22, R16 ;  /* 0x0000001619107223 */ /* 0x000fe20000000010 */
[----:B0-----:R-:W-:Y:S06]  /*2470*/  @!P0 BRA `(.L_x_17) ;  /* 0x0000000000108947 */ /* 0x001fec0003800000 */
[----:B------:R-:W-:Y:S02]  /*2480*/  MOV R20, R23 ;  /* 0x0000001700147202 */ /* 0x000fe40000000f00 */
[----:B------:R-:W-:-:S07]  /*2490*/  MOV R16, 0x24b0 ;  /* 0x000024b000107802 */ /* 0x000fce0000000f00 */
[----:B------:R-:W-:Y:S05]  /*24a0*/  CALL.REL.NOINC `($__internal_0_$__cuda_sm3x_div_rn_noftz_f32_slowpath) ;  /* 0x0000000400587944 */ /* 0x000fea0003c00000 */
[----:B------:R-:W-:-:S07]  /*24b0*/  IMAD.MOV.U32 R16, RZ, RZ, R0 ;  /* 0x000000ffff107224 */ /* 0x000fce00078e0000 */
.L_x_17:
        /* <DEDUP_REMOVED lines=34> */
.L_x_18:
[----:B------:R-:W-:-:S05]  /*26e0*/  IADD3 R3, PT, PT, R4, R3, RZ ;  /* 0x0000000304037210 */ /* 0x000fca0007ffe0ff */
[----:B------:R-:W-:-:S05]  /*26f0*/  IMAD.WIDE.U32 R26, R3, 0x4, R26 ;  /* 0x00000004031a7825 */ /* 0x000fca00078e001a */
[----:B------:R-:W2:Y:S02]  /*2700*/  LDG.E R3, desc[UR8][R26.64] ;  /* 0x000000081a037981 */ /* 0x000ea4000c1e1900 */
[----:B--2---:R-:W-:-:S05]  /*2710*/  FADD R3, R3, -R2 ;  /* 0x8000000203037221 */ /* 0x004fca0000000000 */
[----:B------:R1:W-:Y:S02]  /*2720*/  STG.E desc[UR8][R26.64], R3 ;  /* 0x000000031a007986 */ /* 0x0003e4000c101908 */
.L_x_16:
[----:B------:R-:W-:-:S13]  /*2730*/  LOP3.LUT P0, RZ, R6, 0x1, RZ, 0xc0, !PT ;  /* 0x0000000106ff7812 */ /* 0x000fda000780c0ff */
[----:B------:R-:W-:Y:S05]  /*2740*/  @!P0 BRA `(.L_x_15) ;  /* 0x0000000000888947 */ /* 0x000fea0003800000 */
[----:B------:R-:W2:Y:S02]  /*2750*/  LDC.64 R18, c[0x0][0x380] ;  /* 0x0000e000ff127b82 */ /* 0x000ea40000000a00 */
[----:B--2---:R-:W2:Y:S04]  /*2760*/  LDG.E R0, desc[UR8][R18.64] ;  /* 0x0000000812007981 */ /* 0x004ea8000c1e1900 */
[----:B01----:R-:W3:Y:S01]  /*2770*/  LDG.E.64 R26, desc[UR8][R18.64+0x18] ;  /* 0x00001808121a7981 */ /* 0x003ee2000c1e1b00 */
[----:B------:R-:W-:Y:S01]  /*2780*/  MOV R3, UR7 ;  /* 0x0000000700037c02 */ /* 0x000fe20008000f00 */
[----:B------:R-:W-:-:S04]  /*2790*/  VIADD R2, R4, 0xffffffff ;  /* 0xffffffff04027836 */ /* 0x000fc80000000000 */
[----:B--2---:R-:W-:-:S05]  /*27a0*/  IMAD R3, R0, R3, UR7 ;  /* 0x0000000700037e24 */ /* 0x004fca000f8e0203 */
[----:B------:R-:W-:Y:S01]  /*27b0*/  IADD3 R23, PT, PT, R3, UR7, RZ ;  /* 0x0000000703177c10 */ /* 0x000fe2000fffe0ff */
[----:B------:R-:W-:-:S04]  /*27c0*/  IMAD R5, R0, R5, R5 ;  /* 0x0000000500057224 */ /* 0x000fc800078e0205 */
[----:B---3--:R-:W-:Y:S01]  /*27d0*/  IMAD.WIDE.U32 R22, R23, 0x4, R26 ;  /* 0x0000000417167825 */ /* 0x008fe200078e001a */
[----:B------:R-:W-:Y:S02]  /*27e0*/  IADD3 R21, PT, PT, R3, R2, RZ ;  /* 0x0000000203157210 */ /* 0x000fe40007ffe0ff */
[----:B------:R-:W-:-:S03]  /*27f0*/  IADD3 R3, PT, PT, R5, UR7, RZ ;  /* 0x0000000705037c10 */ /* 0x000fc6000fffe0ff */
[----:B------:R-:W2:Y:S01]  /*2800*/  LDG.E R23, desc[UR8][R22.64] ;  /* 0x0000000816177981 */ /* 0x000ea2000c1e1900 */
[----:B------:R-:W-:-:S04]  /*2810*/  IMAD.WIDE.U32 R20, R21, 0x4, R26 ;  /* 0x0000000415147825 */ /* 0x000fc800078e001a */
[----:B------:R-:W-:Y:S01]  /*2820*/  IMAD.WIDE.U32 R18, R3, 0x4, R26 ;  /* 0x0000000403127825 */ /* 0x000fe200078e001a */
[----:B------:R-:W3:Y:S05]  /*2830*/  LDG.E R0, desc[UR8][R20.64] ;  /* 0x0000000814007981 */ /* 0x000eea000c1e1900 */
        /* <DEDUP_REMOVED lines=14> */
.L_x_19:
[----:B------:R-:W-:-:S05]  /*2920*/  IADD3 R5, PT, PT, R2, R5, RZ ;  /* 0x0000000502057210 */ /* 0x000fca0007ffe0ff */
[----:B------:R-:W-:-:S05]  /*2930*/  IMAD.WIDE.U32 R26, R5, 0x4, R26 ;  /* 0x00000004051a7825 */ /* 0x000fca00078e001a */
[----:B------:R-:W2:Y:S02]  /*2940*/  LDG.E R0, desc[UR8][R26.64] ;  /* 0x000000081a007981 */ /* 0x000ea4000c1e1900 */
[----:B--2---:R-:W-:-:S05]  /*2950*/  FADD R3, R0, -R3 ;  /* 0x8000000300037221 */ /* 0x004fca0000000000 */
[----:B------:R2:W-:Y:S02]  /*2960*/  STG.E desc[UR8][R26.64], R3 ;  /* 0x000000031a007986 */ /* 0x0005e4000c101908 */
.L_x_15:
[----:B------:R-:W-:-:S06]  /*2970*/  UIADD3 UR4, UPT, UPT, UR5, 0x1, URZ ;  /* 0x0000000105047890 */ /* 0x000fcc000fffe0ff */
[----:B------:R-:W-:-:S13]  /*2980*/  ISETP.LT.U32.AND P0, PT, R17, UR4, PT ;  /* 0x0000000411007c0c */ /* 0x000fda000bf01070 */
[----:B------:R-:W-:Y:S05]  /*2990*/  @!P0 BRA `(.L_x_20) ;  /* 0xffffffec00fc8947 */ /* 0x000fea000383ffff */
.L_x_8:
[----:B------:R-:W-:Y:S01]  /*29a0*/  ISETP.NE.AND P0, PT, R11, UR6, PT ;  /* 0x000000060b007c0c */ /* 0x000fe2000bf05270 */
[----:B------:R-:W-:Y:S01]  /*29b0*/  UMOV UR5, UR6 ;  /* 0x0000000600057c82 */ /* 0x000fe20008000000 */
[----:B------:R-:W-:Y:S01]  /*29c0*/  IADD3 R12, PT, PT, R12, 0x1, RZ ;  /* 0x000000010c0c7810 */ /* 0x000fe20007ffe0ff */
[----:B------:R-:W-:Y:S01]  /*29d0*/  VIADD R14, R14, 0x1 ;  /* 0x000000010e0e7836 */ /* 0x000fe20000000000 */
[----:B------:R-:W-:-:S09]  /*29e0*/  IADD3 R13, PT, PT, R13, 0x1, RZ ;  /* 0x000000010d0d7810 */ /* 0x000fd20007ffe0ff */
[----:B------:R-:W-:Y:S05]  /*29f0*/  @P0 BRA `(.L_x_21) ;  /* 0xffffffd400c40947 */ /* 0x000fea000383ffff */
[----:B------:R-:W-:Y:S05]  /*2a00*/  EXIT ;  /* 0x000000000000794d */ /* 0x000fea0003800000 */
        .weak           $__internal_0_$__cuda_sm3x_div_rn_noftz_f32_slowpath
        .type           $__internal_0_$__cuda_sm3x_div_rn_noftz_f32_slowpath,@function
        .size           $__internal_0_$__cuda_sm3x_div_rn_noftz_f32_slowpath,(.L_x_31 - $__internal_0_$__cuda_sm3x_div_rn_noftz_f32_slowpath)
$__internal_0_$__cuda_sm3x_div_rn_noftz_f32_slowpath:
[----:B------:R-:W-:Y:S02]  /*2a10*/  SHF.R.U32.HI R18, RZ, 0x17, R20 ;  /* 0x00000017ff127819 */ /* 0x000fe40000011614 */
[----:B------:R-:W-:Y:S02]  /*2a20*/  SHF.R.U32.HI R23, RZ, 0x17, R0 ;  /* 0x00000017ff177819 */ /* 0x000fe40000011600 */
[----:B------:R-:W-:Y:S02]  /*2a30*/  LOP3.LUT R18, R18, 0xff, RZ, 0xc0, !PT ;  /* 0x000000ff12127812 */ /* 0x000fe400078ec0ff */
[----:B------:R-:W-:Y:S02]  /*2a40*/  LOP3.LUT R23, R23, 0xff, RZ, 0xc0, !PT ;  /* 0x000000ff17177812 */ /* 0x000fe400078ec0ff */
[----:B------:R-:W-:Y:S02]  /*2a50*/  IADD3 R19, PT, PT, R18, -0x1, RZ ;  /* 0xffffffff12137810 */ /* 0x000fe40007ffe0ff */
[----:B------:R-:W-:-:S02]  /*2a60*/  IADD3 R21, PT, PT, R23, -0x1, RZ ;  /* 0xffffffff17157810 */ /* 0x000fc40007ffe0ff */
[----:B------:R-:W-:-:S04]  /*2a70*/  ISETP.GT.U32.AND P0, PT, R19, 0xfd, PT ;  /* 0x000000fd1300780c */ /* 0x000fc80003f04070 */
[----:B------:R-:W-:-:S13]  /*2a80*/  ISETP.GT.U32.OR P0, PT, R21, 0xfd, P0 ;  /* 0x000000fd1500780c */ /* 0x000fda0000704470 */
[----:B------:R-:W-:Y:S01]  /*2a90*/  @!P0 MOV R19, RZ ;  /* 0x000000ff00138202 */ /* 0x000fe20000000f00 */
[----:B------:R-:W-:Y:S06]  /*2aa0*/  @!P0 BRA `(.L_x_22) ;  /* 0x0000000000648947 */ /* 0x000fec0003800000 */
[----:B------:R-:W-:Y:S02]  /*2ab0*/  FSETP.GTU.FTZ.AND P0, PT, |R0|, +INF , PT ;  /* 0x7f8000000000780b */ /* 0x000fe40003f1c200 */
[----:B------:R-:W-:-:S04]  /*2ac0*/  FSETP.GTU.FTZ.AND P1, PT, |R20|, +INF , PT ;  /* 0x7f8000001400780b */ /* 0x000fc80003f3c200 */
[----:B------:R-:W-:-:S13]  /*2ad0*/  PLOP3.LUT P0, PT, P0, P1, PT, 0xf8, 0x8f ;  /* 0x00000000008f781c */ /* 0x000fda0000703f70 */
[----:B------:R-:W-:Y:S05]  /*2ae0*/  @P0 BRA `(.L_x_23) ;  /* 0x00000004004c0947 */ /* 0x000fea0003800000 */
[----:B------:R-:W-:-:S13]  /*2af0*/  LOP3.LUT P0, RZ, R20, 0x7fffffff, R0, 0xc8, !PT ;  /* 0x7fffffff14ff7812 */ /* 0x000fda000780c800 */
[----:B------:R-:W-:Y:S05]  /*2b00*/  @!P0 BRA `(.L_x_24) ;  /* 0x00000004003c8947 */ /* 0x000fea0003800000 */
[----:B------:R-:W-:Y:S02]  /*2b10*/  FSETP.NEU.FTZ.AND P2, PT, |R0|, +INF , PT ;  /* 0x7f8000000000780b */ /* 0x000fe40003f5d200 */
[----:B------:R-:W-:Y:S02]  /*2b20*/  FSETP.NEU.FTZ.AND P1, PT, |R20|, +INF , PT ;  /* 0x7f8000001400780b */ /* 0x000fe40003f3d200 */
[----:B------:R-:W-:-:S11]  /*2b30*/  FSETP.NEU.FTZ.AND P0, PT, |R0|, +INF , PT ;  /* 0x7f8000000000780b */ /* 0x000fd60003f1d200 */
[----:B------:R-:W-:Y:S05]  /*2b40*/  @!P1 BRA !P2, `(.L_x_24) ;  /* 0x00000004002c9947 */ /* 0x000fea0005000000 */
[----:B------:R-:W-:-:S04]  /*2b50*/  LOP3.LUT P2, RZ, R0, 0x7fffffff, RZ, 0xc0, !PT ;  /* 0x7fffffff00ff7812 */ /* 0x000fc8000784c0ff */
[----:B------:R-:W-:-:S13]  /*2b60*/  PLOP3.LUT P1, PT, P1, P2, PT, 0x2f, 0xf2 ;  /* 0x0000000000f2781c */ /* 0x000fda0000f24577 */
[----:B------:R-:W-:Y:S05]  /*2b70*/  @P1 BRA `(.L_x_25) ;  /* 0x0000000400181947 */ /* 0x000fea0003800000 */
[----:B------:R-:W-:-:S04]  /*2b80*/  LOP3.LUT P1, RZ, R20, 0x7fffffff, RZ, 0xc0, !PT ;  /* 0x7fffffff14ff7812 */ /* 0x000fc8000782c0ff */
[----:B------:R-:W-:-:S13]  /*2b90*/  PLOP3.LUT P0, PT, P0, P1, PT, 0x2f, 0xf2 ;  /* 0x0000000000f2781c */ /* 0x000fda0000702577 */
[----:B------:R-:W-:Y:S05]  /*2ba0*/  @P0 BRA `(.L_x_26) ;  /* 0x0000000400000947 */ /* 0x000fea0003800000 */
[----:B------:R-:W-:-:S05]  /*2bb0*/  VIADD R19, R23, 0xffffffff ;  /* 0xffffffff17137836 */ /* 0x000fca0000000000 */
[----:B------:R-:W-:Y:S02]  /*2bc0*/  ISETP.GE.AND P0, PT, R19, RZ, PT ;  /* 0x000000ff1300720c */ /* 0x000fe40003f06270 */
[----:B------:R-:W-:-:S04]  /*2bd0*/  IADD3 R19, PT, PT, R18, -0x1, RZ ;  /* 0xffffffff12137810 */ /* 0x000fc80007ffe0ff */
[----:B------:R-:W-:-:S07]  /*2be0*/  ISETP.GE.AND P1, PT, R19, RZ, PT ;  /* 0x000000ff1300720c */ /* 0x000fce0003f26270 */
[----:B------:R-:W-:Y:S01]  /*2bf0*/  @P0 MOV R19, RZ ;  /* 0x000000ff00130202 */ /* 0x000fe20000000f00 */
[----:B------:R-:W-:Y:S01]  /*2c00*/  @!P0 FFMA R0, R0, 1.84467440737095516160e+19, RZ ;  /* 0x5f80000000008823 */ /* 0x000fe200000000ff */
[----:B------:R-:W-:-:S04]  /*2c10*/  @!P0 MOV R19, 0xffffffc0 ;  /* 0xffffffc000138802 */ /* 0x000fc80000000f00 */
[----:B------:R-:W-:Y:S01]  /*2c20*/  @!P1 FFMA R20, R20, 1.84467440737095516160e+19, RZ ;  /* 0x5f80000014149823 */ /* 0x000fe200000000ff */
[----:B------:R-:W-:-:S07]  /*2c30*/  @!P1 VIADD R19, R19, 0x40 ;  /* 0x0000004013139836 */ /* 0x000fce0000000000 */
.L_x_22:
[----:B------:R-:W-:Y:S02]  /*2c40*/  LEA R21, R18, 0xc0800000, 0x17 ;  /* 0xc080000012157811 */ /* 0x000fe400078eb8ff */
[----:B------:R-:W-:Y:S02]  /*2c50*/  IADD3 R23, PT, PT, R23, -0x7f, RZ ;  /* 0xffffff8117177810 */ /* 0x000fe40007ffe0ff */
[----:B------:R-:W-:-:S03]  /*2c60*/  IADD3 R28, PT, PT, -R21, R20, RZ ;  /* 0x00000014151c7210 */ /* 0x000fc60007ffe1ff */
[----:B------:R-:W-:Y:S01]  /*2c70*/  IMAD R0, R23, -0x800000, R0 ;  /* 0xff80000017007824 */ /* 0x000fe200078e0200 */
[----:B------:R-:W0:Y:S01]  /*2c80*/  MUFU.RCP R20, R28 ;  /* 0x0000001c00147308 */ /* 0x000e220000001000 */
[----:B------:R-:W-:-:S04]  /*2c90*/  FADD.FTZ R21, -R28, -RZ ;  /* 0x800000ff1c157221 */ /* 0x000fc80000010100 */
[----:B0-----:R-:W-:-:S04]  /*2ca0*/  FFMA R25, R20, R21, 1 ;  /* 0x3f80000014197423 */ /* 0x001fc80000000015 */
[----:B------:R-:W-:-:S04]  /*2cb0*/  FFMA R25, R20, R25, R20 ;  /* 0x0000001914197223 */ /* 0x000fc80000000014 */
[----:B------:R-:W-:-:S04]  /*2cc0*/  FFMA R20, R0, R25, RZ ;  /* 0x0000001900147223 */ /* 0x000fc800000000ff */
[----:B------:R-:W-:-:S04]  /*2cd0*/  FFMA R22, R21, R20, R0 ;  /* 0x0000001415167223 */ /* 0x000fc80000000000 */
[----:B------:R-:W-:Y:S01]  /*2ce0*/  FFMA R22, R25, R22, R20 ;  /* 0x0000001619167223 */ /* 0x000fe20000000014 */
[----:B------:R-:W-:-:S03]  /*2cf0*/  IADD3 R20, PT, PT, R23, 0x7f, -R18 ;  /* 0x0000007f17147810 */ /* 0x000fc60007ffe812 */
[----:B------:R-:W-:Y:S01]  /*2d00*/  FFMA R21, R21, R22, R0 ;  /* 0x0000001615157223 */ /* 0x000fe20000000000 */
[----:B------:R-:W-:-:S03]  /*2d10*/  IADD3 R19, PT, PT, R20, R19, RZ ;  /* 0x0000001314137210 */ /* 0x000fc60007ffe0ff */
[----:B------:R-:W-:-:S05]  /*2d20*/  FFMA R0, R25, R21, R22 ;  /* 0x0000001519007223 */ /* 0x000fca0000000016 */
[----:B------:R-:W-:-:S04]  /*2d30*/  SHF.R.U32.HI R18, RZ, 0x17, R0 ;  /* 0x00000017ff127819 */ /* 0x000fc80000011600 */
[----:B------:R-:W-:-:S05]  /*2d40*/  LOP3.LUT R18, R18, 0xff, RZ, 0xc0, !PT ;  /* 0x000000ff12127812 */ /* 0x000fca00078ec0ff */
[----:B------:R-:W-:-:S05]  /*2d50*/  IMAD.IADD R18, R18, 0x1, R19 ;  /* 0x0000000112127824 */ /* 0x000fca00078e0213 */
[----:B------:R-:W-:-:S04]  /*2d60*/  IADD3 R20, PT, PT, R18, -0x1, RZ ;  /* 0xffffffff12147810 */ /* 0x000fc80007ffe0ff */
[----:B------:R-:W-:-:S13]  /*2d70*/  ISETP.GE.U32.AND P0, PT, R20, 0xfe, PT ;  /* 0x000000fe1400780c */ /* 0x000fda0003f06070 */
[----:B------:R-:W-:Y:S05]  /*2d80*/  @!P0 BRA `(.L_x_27) ;  /* 0x0000000000808947 */ /* 0x000fea0003800000 */
[----:B------:R-:W-:-:S13]  /*2d90*/  ISETP.GT.AND P0, PT, R18, 0xfe, PT ;  /* 0x000000fe1200780c */ /* 0x000fda0003f04270 */
[----:B------:R-:W-:Y:S05]  /*2da0*/  @P0 BRA `(.L_x_28) ;  /* 0x00000000006c0947 */ /* 0x000fea0003800000 */
[----:B------:R-:W-:-:S13]  /*2db0*/  ISETP.GE.AND P0, PT, R18, 0x1, PT ;  /* 0x000000011200780c */ /* 0x000fda0003f06270 */
[----:B------:R-:W-:Y:S05]  /*2dc0*/  @P0 BRA `(.L_x_29) ;  /* 0x0000000000980947 */ /* 0x000fea0003800000 */
[----:B------:R-:W-:Y:S02]  /*2dd0*/  ISETP.GE.AND P0, PT, R18, -0x18, PT ;  /* 0xffffffe81200780c */ /* 0x000fe40003f06270 */
[----:B------:R-:W-:-:S11]  /*2de0*/  LOP3.LUT R0, R0, 0x80000000, RZ, 0xc0, !PT ;  /* 0x8000000000007812 */ /* 0x000fd600078ec0ff */
[----:B------:R-:W-:Y:S05]  /*2df0*/  @!P0 BRA `(.L_x_29) ;  /* 0x00000000008c8947 */ /* 0x000fea0003800000 */
[CCC-:B------:R-:W-:Y:S01]  /*2e00*/  FFMA.RZ R19, R25.reuse, R21.reuse, R22.reuse ;  /* 0x0000001519137223 */ /* 0x1c0fe2000000c016 */
[CCC-:B------:R-:W-:Y:S01]  /*2e10*/  FFMA.RP R20, R25.reuse, R21.reuse, R22.reuse ;  /* 0x0000001519147223 */ /* 0x1c0fe20000008016 */
[----:B------:R-:W-:Y:S01]  /*2e20*/  FFMA.RM R25, R25, R21, R22 ;  /* 0x0000001519197223 */ /* 0x000fe20000004016 */
[C---:B------:R-:W-:Y:S02]  /*2e30*/  IADD3 R21, PT, PT, R18.reuse, 0x20, RZ ;  /* 0x0000002012157810 */ /* 0x040fe40007ffe0ff */
[----:B------:R-:W-:Y:S02]  /*2e40*/  LOP3.LUT R19, R19, 0x7fffff, RZ, 0xc0, !PT ;  /* 0x007fffff13137812 */ /* 0x000fe400078ec0ff */
[C---:B------:R-:W-:Y:S02]  /*2e50*/  ISETP.NE.AND P2, PT, R18.reuse, RZ, PT ;  /* 0x000000ff1200720c */ /* 0x040fe40003f45270 */
[----:B------:R-:W-:Y:S02]  /*2e60*/  LOP3.LUT R22, R19, 0x800000, RZ, 0xfc, !PT ;  /* 0x0080000013167812 */ /* 0x000fe400078efcff */
[----:B------:R-:W-:-:S02]  /*2e70*/  ISETP.NE.AND P1, PT, R18, RZ, PT ;  /* 0x000000ff1200720c */ /* 0x000fc40003f25270 */
[----:B------:R-:W-:Y:S02]  /*2e80*/  IADD3 R18, PT, PT, -R18, RZ, RZ ;  /* 0x000000ff12127210 */ /* 0x000fe40007ffe1ff */
[----:B------:R-:W-:Y:S02]  /*2e90*/  SHF.L.U32 R21, R22, R21, RZ ;  /* 0x0000001516157219 */ /* 0x000fe400000006ff */
[----:B------:R-:W-:Y:S02]  /*2ea0*/  FSETP.NEU.FTZ.AND P0, PT, R20, R25, PT ;  /* 0x000000191400720b */ /* 0x000fe40003f1d000 */
[----:B------:R-:W-:Y:S02]  /*2eb0*/  SEL R19, R18, RZ, P2 ;  /* 0x000000ff12137207 */ /* 0x000fe40001000000 */
[----:B------:R-:W-:Y:S02]  /*2ec0*/  ISETP.NE.AND P1, PT, R21, RZ, P1 ;  /* 0x000000ff1500720c */ /* 0x000fe40000f25270 */
[----:B------:R-:W-:-:S02]  /*2ed0*/  SHF.R.U32.HI R21, RZ, R19, R22 ;  /* 0x00000013ff157219 */ /* 0x000fc40000011616 */
[----:B------:R-:W-:Y:S02]  /*2ee0*/  PLOP3.LUT P0, PT, P0, P1, PT, 0xf8, 0x8f ;  /* 0x00000000008f781c */ /* 0x000fe40000703f70 */
[----:B------:R-:W-:Y:S02]  /*2ef0*/  SHF.R.U32.HI R19, RZ, 0x1, R21 ;  /* 0x00000001ff137819 */ /* 0x000fe40000011615 */
[----:B------:R-:W-:-:S04]  /*2f00*/  SEL R18, RZ, 0x1, !P0 ;  /* 0x00000001ff127807 */ /* 0x000fc80004000000 */
[----:B------:R-:W-:-:S04]  /*2f10*/  LOP3.LUT R18, R18, 0x1, R19, 0xf8, !PT ;  /* 0x0000000112127812 */ /* 0x000fc800078ef813 */
[----:B------:R-:W-:-:S05]  /*2f20*/  LOP3.LUT R18, R18, R21, RZ, 0xc0, !PT ;  /* 0x0000001512127212 */ /* 0x000fca00078ec0ff */
[----:B------:R-:W-:-:S05]  /*2f30*/  IMAD.IADD R19, R19, 0x1, R18 ;  /* 0x0000000113137824 */ /* 0x000fca00078e0212 */
[----:B------:R-:W-:Y:S01]  /*2f40*/  LOP3.LUT R0, R19, R0, RZ, 0xfc, !PT ;  /* 0x0000000013007212 */ /* 0x000fe200078efcff */
[----:B------:R-:W-:Y:S06]  /*2f50*/  BRA `(.L_x_29) ;  /* 0x0000000000347947 */ /* 0x000fec0003800000 */
.L_x_28:
[----:B------:R-:W-:-:S04]  /*2f60*/  LOP3.LUT R0, R0, 0x80000000, RZ, 0xc0, !PT ;  /* 0x8000000000007812 */ /* 0x000fc800078ec0ff */
[----:B------:R-:W-:Y:S01]  /*2f70*/  LOP3.LUT R0, R0, 0x7f800000, RZ, 0xfc, !PT ;  /* 0x7f80000000007812 */ /* 0x000fe200078efcff */
[----:B------:R-:W-:Y:S06]  /*2f80*/  BRA `(.L_x_29) ;  /* 0x0000000000287947 */ /* 0x000fec0003800000 */
.L_x_27:
[----:B------:R-:W-:Y:S01]  /*2f90*/  LEA R0, R19, R0, 0x17 ;  /* 0x0000000013007211 */ /* 0x000fe200078eb8ff */
[----:B------:R-:W-:Y:S06]  /*2fa0*/  BRA `(.L_x_29) ;  /* 0x0000000000207947 */ /* 0x000fec0003800000 */
.L_x_26:
[----:B------:R-:W-:-:S04]  /*2fb0*/  LOP3.LUT R0, R20, 0x80000000, R0, 0x48, !PT ;  /* 0x8000000014007812 */ /* 0x000fc800078e4800 */
[----:B------:R-:W-:Y:S01]  /*2fc0*/  LOP3.LUT R0, R0, 0x7f800000, RZ, 0xfc, !PT ;  /* 0x7f80000000007812 */ /* 0x000fe200078efcff */
[----:B------:R-:W-:Y:S06]  /*2fd0*/  BRA `(.L_x_29) ;  /* 0x0000000000147947 */ /* 0x000fec0003800000 */
.L_x_25:
[----:B------:R-:W-:Y:S01]  /*2fe0*/  LOP3.LUT R0, R20, 0x80000000, R0, 0x48, !PT ;  /* 0x8000000014007812 */ /* 0x000fe200078e4800 */
[----:B------:R-:W-:Y:S06]  /*2ff0*/  BRA `(.L_x_29) ;  /* 0x00000000000c7947 */ /* 0x000fec0003800000 */
.L_x_24:
[----:B------:R-:W0:Y:S01]  /*3000*/  MUFU.RSQ R0, -QNAN ;  /* 0xffc0000000007908 */ /* 0x000e220000001400 */
[----:B------:R-:W-:Y:S05]  /*3010*/  BRA `(.L_x_29) ;  /* 0x0000000000047947 */ /* 0x000fea0003800000 */
.L_x_23:
[----:B------:R-:W-:-:S07]  /*3020*/  FADD.FTZ R0, R0, R20 ;  /* 0x0000001400007221 */ /* 0x000fce0000010000 */
.L_x_29:
[----:B------:R-:W-:Y:S01]  /*3030*/  HFMA2 R19, -RZ, RZ, 0, 0 ;  /* 0x00000000ff137431 */ /* 0x000fe200000001ff */
[----:B------:R-:W-:-:S04]  /*3040*/  MOV R18, R16 ;  /* 0x0000001000127202 */ /* 0x000fc80000000f00 */
[----:B0-----:R-:W-:Y:S05]  /*3050*/  RET.REL.NODEC R18 `(_Z16device_eleminateP8t_matrix) ;  /* 0xffffffcc12e87950 */ /* 0x001fea0003c3ffff */
.L_x_30:
[----:B------:R-:W-:-:S00]  /*3060*/  BRA `(.L_x_30) ;  /* 0xfffffffc00fc7947 */ /* 0x000fc0000383ffff */
[----:B------:R-:W-:-:S00]  /*3070*/  NOP ;  /* 0x0000000000007918 */ /* 0x000fc00000000000 */
        /* <DEDUP_REMOVED lines=8> */
.L_x_31:


//--------------------- .nv.shared.reserved.0     --------------------------
	.section	.nv.shared.reserved.0,"aw",@nobits
	.weak		__nv_reservedSMEM_offset_0_alias
	.size		__nv_reservedSMEM_offset_0_alias, 0, 64
	.other		__nv_reservedSMEM_offset_0_alias,@"STO_CUDA_RESERVED_SHARED STV_DEFAULT"
__nv_reservedSMEM_offset_0_alias:
	.zero		0
	.zero		64


//--------------------- .nv.constant0._Z16device_eleminateP8t_matrix --------------------------
	.section	.nv.constant0._Z16device_eleminateP8t_matrix,"a",@progbits
	.sectionflags	@""
	.align	4
.nv.constant0._Z16device_eleminateP8t_matrix:
	.zero		904


//--------------------- SYMBOLS --------------------------

	.type		.nv.reservedSmem.offset0,@object
	.size		.nv.reservedSmem.offset0,0x4
